//
// Generated by NVIDIA NVVM Compiler
//
// Compiler Build ID: CL-36424714
// Cuda compilation tools, release 13.0, V13.0.88
// Based on NVVM 20.0.0
//

.version 9.0
.target sm_100
.address_size 64

	// .globl	_Z10matrixMeanPfS_i
.extern .shared .align 16 .b8 sdata[];
.extern .shared .align 16 .b8 sdata1[];

.visible .entry _Z10matrixMeanPfS_i(
	.param .u64 .ptr .align 1 _Z10matrixMeanPfS_i_param_0,
	.param .u64 .ptr .align 1 _Z10matrixMeanPfS_i_param_1,
	.param .u32 _Z10matrixMeanPfS_i_param_2
)
{
	.reg .pred 	%p<6>;
	.reg .b32 	%r<24>;
	.reg .b32 	%f<8>;
	.reg .b64 	%rd<9>;

	ld.param.u64 	%rd2, [_Z10matrixMeanPfS_i_param_0];
	ld.param.u64 	%rd1, [_Z10matrixMeanPfS_i_param_1];
	ld.param.u32 	%r7, [_Z10matrixMeanPfS_i_param_2];
	cvta.to.global.u64 	%rd3, %rd2;
	mov.u32 	%r1, %ctaid.x;
	mov.u32 	%r8, %ntid.x;
	mov.u32 	%r9, %tid.x;
	mad.lo.s32 	%r10, %r1, %r8, %r9;
	mov.u32 	%r11, %ctaid.y;
	mov.u32 	%r2, %ntid.y;
	mov.u32 	%r3, %tid.y;
	mad.lo.s32 	%r12, %r11, %r2, %r3;
	mad.lo.s32 	%r13, %r7, %r12, %r10;
	mul.wide.u32 	%rd4, %r13, 4;
	add.s64 	%rd5, %rd3, %rd4;
	ld.global.f32 	%f1, [%rd5];
	shl.b32 	%r14, %r3, 2;
	mov.u32 	%r15, sdata;
	add.s32 	%r4, %r15, %r14;
	st.shared.f32 	[%r4], %f1;
	bar.sync 	0;
	setp.lt.u32 	%p1, %r2, 2;
	@%p1 bra 	$L__BB0_6;
	mov.b32 	%r23, 1;
$L__BB0_2:
	add.s32 	%r17, %r23, %r3;
	setp.ge.u32 	%p2, %r17, %r7;
	@%p2 bra 	$L__BB0_5;
	shl.b32 	%r18, %r23, 1;
	add.s32 	%r19, %r18, -1;
	and.b32  	%r20, %r19, %r3;
	setp.ne.s32 	%p3, %r20, 0;
	@%p3 bra 	$L__BB0_5;
	shl.b32 	%r21, %r23, 2;
	add.s32 	%r22, %r4, %r21;
	ld.shared.f32 	%f2, [%r22];
	ld.shared.f32 	%f3, [%r4];
	add.f32 	%f4, %f2, %f3;
	st.shared.f32 	[%r4], %f4;
$L__BB0_5:
	bar.sync 	0;
	shl.b32 	%r23, %r23, 1;
	setp.lt.u32 	%p4, %r23, %r2;
	@%p4 bra 	$L__BB0_2;
$L__BB0_6:
	setp.ne.s32 	%p5, %r3, 0;
	@%p5 bra 	$L__BB0_8;
	ld.shared.f32 	%f5, [sdata];
	cvt.rn.f32.s32 	%f6, %r7;
	div.rn.f32 	%f7, %f5, %f6;
	cvta.to.global.u64 	%rd6, %rd1;
	mul.wide.u32 	%rd7, %r1, 4;
	add.s64 	%rd8, %rd6, %rd7;
	st.global.f32 	[%rd8], %f7;
$L__BB0_8:
	ret;

}
	// .globl	_Z8matrixSDPfS_S_i
.visible .entry _Z8matrixSDPfS_S_i(
	.param .u64 .ptr .align 1 _Z8matrixSDPfS_S_i_param_0,
	.param .u64 .ptr .align 1 _Z8matrixSDPfS_S_i_param_1,
	.param .u64 .ptr .align 1 _Z8matrixSDPfS_S_i_param_2,
	.param .u32 _Z8matrixSDPfS_S_i_param_3
)
{
	.reg .pred 	%p<15>;
	.reg .b32 	%r<35>;
	.reg .b32 	%f<74>;
	.reg .b64 	%rd<13>;

	ld.param.u64 	%rd2, [_Z8matrixSDPfS_S_i_param_0];
	ld.param.u64 	%rd3, [_Z8matrixSDPfS_S_i_param_1];
	ld.param.u64 	%rd1, [_Z8matrixSDPfS_S_i_param_2];
	ld.param.u32 	%r7, [_Z8matrixSDPfS_S_i_param_3];
	cvta.to.global.u64 	%rd4, %rd3;
	cvta.to.global.u64 	%rd5, %rd2;
	mov.u32 	%r1, %ctaid.x;
	mov.u32 	%r8, %ntid.x;
	mov.u32 	%r9, %tid.x;
	mad.lo.s32 	%r10, %r1, %r8, %r9;
	mov.u32 	%r11, %ctaid.y;
	mov.u32 	%r2, %ntid.y;
	mov.u32 	%r3, %tid.y;
	mad.lo.s32 	%r12, %r11, %r2, %r3;
	mad.lo.s32 	%r13, %r7, %r12, %r10;
	mul.wide.u32 	%rd6, %r13, 4;
	add.s64 	%rd7, %rd5, %rd6;
	ld.global.f32 	%f8, [%rd7];
	mul.wide.u32 	%rd8, %r1, 4;
	add.s64 	%rd9, %rd4, %rd8;
	ld.global.f32 	%f9, [%rd9];
	sub.f32 	%f1, %f8, %f9;
	abs.f32 	%f2, %f1;
	setp.eq.f32 	%p1, %f1, 0f3F800000;
	mov.f32 	%f73, 0f3F800000;
	@%p1 bra 	$L__BB1_5;
	setp.num.f32 	%p2, %f2, %f2;
	@%p2 bra 	$L__BB1_3;
	mov.f32 	%f65, 0f40000000;
	add.rn.f32 	%f73, %f1, %f65;
	bra.uni 	$L__BB1_5;
$L__BB1_3:
	setp.lt.f32 	%p3, %f2, 0f00800000;
	mul.f32 	%f10, %f2, 0f4B800000;
	selp.f32 	%f11, %f10, %f2, %p3;
	mov.b32 	%r14, %f11;
	add.s32 	%r15, %r14, -1060439283;
	and.b32  	%r16, %r15, -8388608;
	sub.s32 	%r17, %r14, %r16;
	mov.b32 	%f12, %r17;
	cvt.rn.f32.s32 	%f13, %r16;
	selp.f32 	%f14, 0fC1C00000, 0f00000000, %p3;
	fma.rn.f32 	%f15, %f13, 0f34000000, %f14;
	add.f32 	%f16, %f12, 0fBF800000;
	add.f32 	%f17, %f12, 0f3F800000;
	rcp.approx.ftz.f32 	%f18, %f17;
	add.f32 	%f19, %f16, %f16;
	mul.f32 	%f20, %f19, %f18;
	mul.f32 	%f21, %f20, %f20;
	neg.f32 	%f22, %f20;
	sub.f32 	%f23, %f16, %f20;
	add.f32 	%f24, %f23, %f23;
	fma.rn.f32 	%f25, %f22, %f16, %f24;
	mul.rn.f32 	%f26, %f18, %f25;
	fma.rn.f32 	%f27, %f21, 0f3A2C32E4, 0f3B52E7DB;
	fma.rn.f32 	%f28, %f27, %f21, 0f3C93BB73;
	fma.rn.f32 	%f29, %f28, %f21, 0f3DF6384F;
	mul.rn.f32 	%f30, %f29, %f21;
	fma.rn.f32 	%f31, %f20, 0f3FB8AA3B, %f15;
	mul.f32 	%f32, %f30, 0f40400000;
	sub.f32 	%f33, %f15, %f31;
	fma.rn.f32 	%f34, %f20, 0f3FB8AA3B, %f33;
	fma.rn.f32 	%f35, %f26, 0f3FB8AA3B, %f34;
	fma.rn.f32 	%f36, %f20, 0f32A55E34, %f35;
	fma.rn.f32 	%f37, %f32, %f26, %f36;
	fma.rn.f32 	%f38, %f30, %f20, %f37;
	add.rn.f32 	%f39, %f31, %f38;
	mov.f32 	%f40, 0f40000000;
	mul.rn.f32 	%f41, %f39, %f40;
	cvt.rni.f32.f32 	%f42, %f41;
	sub.f32 	%f43, %f41, %f42;
	neg.f32 	%f44, %f41;
	fma.rn.f32 	%f45, %f39, 0f40000000, %f44;
	neg.f32 	%f46, %f31;
	add.rn.f32 	%f47, %f39, %f46;
	neg.f32 	%f48, %f47;
	add.rn.f32 	%f49, %f38, %f48;
	fma.rn.f32 	%f50, %f49, 0f40000000, %f45;
	add.f32 	%f51, %f43, %f50;
	setp.gt.f32 	%p4, %f42, 0f00000000;
	selp.b32 	%r18, 0, -2097152000, %p4;
	setp.neu.f32 	%p5, %f1, 0f00000000;
	setp.neu.f32 	%p6, %f2, 0f7F800000;
	setp.lt.f32 	%p7, %f41, 0f00000000;
	selp.f32 	%f52, 0f00000000, 0f7F800000, %p7;
	abs.f32 	%f53, %f41;
	setp.gt.f32 	%p8, %f53, 0f43180000;
	cvt.rzi.s32.f32 	%r19, %f42;
	shl.b32 	%r20, %r19, 23;
	sub.s32 	%r21, %r20, %r18;
	mov.b32 	%f54, %r21;
	add.s32 	%r22, %r18, 2130706432;
	mov.b32 	%f55, %r22;
	fma.rn.f32 	%f56, %f51, 0f391FCB8E, 0f3AAF85ED;
	fma.rn.f32 	%f57, %f56, %f51, 0f3C1D9856;
	fma.rn.f32 	%f58, %f57, %f51, 0f3D6357BB;
	fma.rn.f32 	%f59, %f58, %f51, 0f3E75FDEC;
	fma.rn.f32 	%f60, %f59, %f51, 0f3F317218;
	fma.rn.f32 	%f61, %f60, %f51, 0f3F800000;
	mul.f32 	%f62, %f61, %f55;
	mul.f32 	%f63, %f62, %f54;
	selp.f32 	%f73, %f52, %f63, %p8;
	and.pred  	%p9, %p5, %p6;
	@%p9 bra 	$L__BB1_5;
	add.f32 	%f64, %f1, %f1;
	mov.b32 	%r23, %f64;
	and.b32  	%r24, %r23, 2147483647;
	mov.b32 	%f73, %r24;
$L__BB1_5:
	shl.b32 	%r25, %r3, 2;
	mov.u32 	%r26, sdata1;
	add.s32 	%r4, %r26, %r25;
	st.shared.f32 	[%r4], %f73;
	bar.sync 	0;
	setp.lt.u32 	%p10, %r2, 2;
	@%p10 bra 	$L__BB1_11;
	mov.b32 	%r34, 1;
$L__BB1_7:
	add.s32 	%r28, %r34, %r3;
	setp.ge.u32 	%p11, %r28, %r7;
	@%p11 bra 	$L__BB1_10;
	shl.b32 	%r29, %r34, 1;
	add.s32 	%r30, %r29, -1;
	and.b32  	%r31, %r30, %r3;
	setp.ne.s32 	%p12, %r31, 0;
	@%p12 bra 	$L__BB1_10;
	shl.b32 	%r32, %r34, 2;
	add.s32 	%r33, %r4, %r32;
	ld.shared.f32 	%f66, [%r33];
	ld.shared.f32 	%f67, [%r4];
	add.f32 	%f68, %f66, %f67;
	st.shared.f32 	[%r4], %f68;
$L__BB1_10:
	bar.sync 	0;
	shl.b32 	%r34, %r34, 1;
	setp.lt.u32 	%p13, %r34, %r2;
	@%p13 bra 	$L__BB1_7;
$L__BB1_11:
	setp.ne.s32 	%p14, %r3, 0;
	@%p14 bra 	$L__BB1_13;
	ld.shared.f32 	%f69, [sdata1];
	cvt.rn.f32.s32 	%f70, %r7;
	div.rn.f32 	%f71, %f69, %f70;
	sqrt.rn.f32 	%f72, %f71;
	cvta.to.global.u64 	%rd10, %rd1;
	add.s64 	%rd12, %rd10, %rd8;
	st.global.f32 	[%rd12], %f72;
$L__BB1_13:
	ret;

}
	// .globl	_Z10matrixNormPfS_S_S_i
.visible .entry _Z10matrixNormPfS_S_S_i(
	.param .u64 .ptr .align 1 _Z10matrixNormPfS_S_S_i_param_0,
	.param .u64 .ptr .align 1 _Z10matrixNormPfS_S_S_i_param_1,
	.param .u64 .ptr .align 1 _Z10matrixNormPfS_S_S_i_param_2,
	.param .u64 .ptr .align 1 _Z10matrixNormPfS_S_S_i_param_3,
	.param .u32 _Z10matrixNormPfS_S_S_i_param_4
)
{
	.reg .pred 	%p<2>;
	.reg .b32 	%r<12>;
	.reg .b32 	%f<7>;
	.reg .b64 	%rd<19>;

	ld.param.u64 	%rd3, [_Z10matrixNormPfS_S_S_i_param_0];
	ld.param.u64 	%rd5, [_Z10matrixNormPfS_S_S_i_param_1];
	ld.param.u64 	%rd4, [_Z10matrixNormPfS_S_S_i_param_2];
	ld.param.u64 	%rd6, [_Z10matrixNormPfS_S_S_i_param_3];
	ld.param.u32 	%r3, [_Z10matrixNormPfS_S_S_i_param_4];
	cvta.to.global.u64 	%rd1, %rd5;
	cvta.to.global.u64 	%rd2, %rd6;
	mov.u32 	%r1, %ctaid.x;
	mov.u32 	%r4, %ntid.x;
	mov.u32 	%r5, %tid.x;
	mad.lo.s32 	%r6, %r1, %r4, %r5;
	mov.u32 	%r7, %ctaid.y;
	mov.u32 	%r8, %ntid.y;
	mov.u32 	%r9, %tid.y;
	mad.lo.s32 	%r10, %r7, %r8, %r9;
	mad.lo.s32 	%r2, %r3, %r10, %r6;
	mul.wide.u32 	%rd7, %r7, 4;
	add.s64 	%rd8, %rd2, %rd7;
	ld.global.f32 	%f1, [%rd8];
	setp.neu.f32 	%p1, %f1, 0f00000000;
	@%p1 bra 	$L__BB2_2;
	mul.wide.u32 	%rd17, %r2, 4;
	add.s64 	%rd18, %rd1, %rd17;
	mov.b32 	%r11, 0;
	st.global.u32 	[%rd18], %r11;
	bra.uni 	$L__BB2_3;
$L__BB2_2:
	cvta.to.global.u64 	%rd9, %rd3;
	cvta.to.global.u64 	%rd10, %rd4;
	mul.wide.u32 	%rd11, %r2, 4;
	add.s64 	%rd12, %rd9, %rd11;
	ld.global.f32 	%f2, [%rd12];
	mul.wide.u32 	%rd13, %r1, 4;
	add.s64 	%rd14, %rd10, %rd13;
	ld.global.f32 	%f3, [%rd14];
	sub.f32 	%f4, %f2, %f3;
	add.s64 	%rd15, %rd2, %rd13;
	ld.global.f32 	%f5, [%rd15];
	div.rn.f32 	%f6, %f4, %f5;
	add.s64 	%rd16, %rd1, %rd11;
	st.global.f32 	[%rd16], %f6;
$L__BB2_3:
	ret;

}


// ===== COMPILED SASS (sm_100) =====

	.target	sm_100

	.elftype	@"ET_EXEC"


//--------------------- .note.nv.tkinfo           --------------------------
	.section	.note.nv.tkinfo,"",@"SHT_NOTE"
	.sectionflags	@"SHF_NOTE_NV_TKINFO"
	.tkinfo
        /*0018*/ 	.word	0x00000002
        /*0030*/ 	.string	""
        /*0030*/ 	.string	"ptxas"
        /*0030*/ 	.string	"Cuda compilation tools, release 13.0, V13.0.88"
        /*0030*/ 	.string	"Build cuda_13.0.r13.0/compiler.36424714_0"
        /*0030*/ 	.string	"-arch sm_100 -m 64 "



//--------------------- .note.nv.cuinfo           --------------------------
	.section	.note.nv.cuinfo,"",@"SHT_NOTE"
	.sectionflags	@"SHF_NOTE_NV_CUINFO"
        /*0018*/ 	.short	0x0002
        /*001a*/ 	.short	0x0064
        /*001c*/ 	.short	0x0082
	.zero		2


//--------------------- .nv.info                  --------------------------
	.section	.nv.info,"",@"SHT_CUDA_INFO"
	.align	4


	//----- nvinfo : EIATTR_REGCOUNT
	.align		4
        /*0000*/ 	.byte	0x04, 0x2f
        /*0002*/ 	.short	(.L_1 - .L_0)
	.align		4
.L_0:
        /*0004*/ 	.word	index@(_Z10matrixMeanPfS_i)
        /*0008*/ 	.word	0x00000010


	//----- nvinfo : EIATTR_FRAME_SIZE
	.align		4
.L_1:
        /*000c*/ 	.byte	0x04, 0x11
        /*000e*/ 	.short	(.L_3 - .L_2)
	.align		4
.L_2:
        /*0010*/ 	.word	index@($__internal_3_$__cuda_sm3x_div_rn_noftz_f32_slowpath)
        /*0014*/ 	.word	0x00000000


	//----- nvinfo : EIATTR_FRAME_SIZE
	.align		4
.L_3:
        /*0018*/ 	.byte	0x04, 0x11
        /*001a*/ 	.short	(.L_5 - .L_4)
	.align		4
.L_4:
        /*001c*/ 	.word	index@(_Z10matrixMeanPfS_i)
        /*0020*/ 	.word	0x00000000


	//----- nvinfo : EIATTR_REGCOUNT
	.align		4
.L_5:
        /*0024*/ 	.byte	0x04, 0x2f
        /*0026*/ 	.short	(.L_7 - .L_6)
	.align		4
.L_6:
        /*0028*/ 	.word	index@(_Z8matrixSDPfS_S_i)
        /*002c*/ 	.word	0x00000011


	//----- nvinfo : EIATTR_FRAME_SIZE
	.align		4
.L_7:
        /*0030*/ 	.byte	0x04, 0x11
        /*0032*/ 	.short	(.L_9 - .L_8)
	.align		4
.L_8:
        /*0034*/ 	.word	index@($__internal_2_$__cuda_sm3x_div_rn_noftz_f32_slowpath)
        /*0038*/ 	.word	0x00000000


	//----- nvinfo : EIATTR_FRAME_SIZE
	.align		4
.L_9:
        /*003c*/ 	.byte	0x04, 0x11
        /*003e*/ 	.short	(.L_11 - .L_10)
	.align		4
.L_10:
        /*0040*/ 	.word	index@($__internal_1_$__cuda_sm20_sqrt_rn_f32_slowpath)
        /*0044*/ 	.word	0x00000000


	//----- nvinfo : EIATTR_FRAME_SIZE
	.align		4
.L_11:
        /*0048*/ 	.byte	0x04, 0x11
        /*004a*/ 	.short	(.L_13 - .L_12)
	.align		4
.L_12:
        /*004c*/ 	.word	index@(_Z8matrixSDPfS_S_i)
        /*0050*/ 	.word	0x00000000


	//----- nvinfo : EIATTR_REGCOUNT
	.align		4
.L_13:
        /*0054*/ 	.byte	0x04, 0x2f
        /*0056*/ 	.short	(.L_15 - .L_14)
	.align		4
.L_14:
        /*0058*/ 	.word	index@(_Z10matrixNormPfS_S_S_i)
        /*005c*/ 	.word	0x00000010


	//----- nvinfo : EIATTR_FRAME_SIZE
	.align		4
.L_15:
        /*0060*/ 	.byte	0x04, 0x11
        /*0062*/ 	.short	(.L_17 - .L_16)
	.align		4
.L_16:
        /*0064*/ 	.word	index@($__internal_0_$__cuda_sm3x_div_rn_noftz_f32_slowpath)
        /*0068*/ 	.word	0x00000000


	//----- nvinfo : EIATTR_FRAME_SIZE
	.align		4
.L_17:
        /*006c*/ 	.byte	0x04, 0x11
        /*006e*/ 	.short	(.L_19 - .L_18)
	.align		4
.L_18:
        /*0070*/ 	.word	index@(_Z10matrixNormPfS_S_S_i)
        /*0074*/ 	.word	0x00000000


	//----- nvinfo : EIATTR_MIN_STACK_SIZE
	.align		4
.L_19:
        /*0078*/ 	.byte	0x04, 0x12
        /*007a*/ 	.short	(.L_21 - .L_20)
	.align		4
.L_20:
        /*007c*/ 	.word	index@(_Z10matrixNormPfS_S_S_i)
        /*0080*/ 	.word	0x00000000


	//----- nvinfo : EIATTR_MIN_STACK_SIZE
	.align		4
.L_21:
        /*0084*/ 	.byte	0x04, 0x12
        /*0086*/ 	.short	(.L_23 - .L_22)
	.align		4
.L_22:
        /*0088*/ 	.word	index@(_Z8matrixSDPfS_S_i)
        /*008c*/ 	.word	0x00000000


	//----- nvinfo : EIATTR_MIN_STACK_SIZE
	.align		4
.L_23:
        /*0090*/ 	.byte	0x04, 0x12
        /*0092*/ 	.short	(.L_25 - .L_24)
	.align		4
.L_24:
        /*0094*/ 	.word	index@(_Z10matrixMeanPfS_i)
        /*0098*/ 	.word	0x00000000
.L_25:


//--------------------- .nv.compat                --------------------------
	.section	.nv.compat,"",@"SHT_CUDA_COMPAT_INFO"
	.align	4
        /*0000*/ 	.byte	0x02, 0x09, 0x00, 0x00, 0x02, 0x02, 0x01, 0x00, 0x02, 0x05, 0x05, 0x00, 0x03, 0x07, 0x01, 0x01
        /*0010*/ 	.byte	0x02, 0x03, 0x00, 0x00, 0x02, 0x06, 0x01, 0x00, 0x04, 0x0b, 0x08, 0x00, 0x01, 0x00, 0x00, 0x00
        /*0020*/ 	.byte	0x00, 0x00, 0x00, 0x00


//--------------------- .nv.info._Z10matrixNormPfS_S_S_i --------------------------
	.section	.nv.info._Z10matrixNormPfS_S_S_i,"",@"SHT_CUDA_INFO"
	.sectionflags	@""
	.align	4


	//----- nvinfo : EIATTR_CUDA_API_VERSION
	.align		4
        /*0000*/ 	.byte	0x04, 0x37
        /*0002*/ 	.short	(.L_27 - .L_26)
.L_26:
        /*0004*/ 	.word	0x00000082


	//----- nvinfo : EIATTR_KPARAM_INFO
	.align		4
.L_27:
        /*0008*/ 	.byte	0x04, 0x17
        /*000a*/ 	.short	(.L_29 - .L_28)
.L_28:
        /*000c*/ 	.word	0x00000000
        /*0010*/ 	.short	0x0004
        /*0012*/ 	.short	0x0020
        /*0014*/ 	.byte	0x00, 0xf0, 0x11, 0x00


	//----- nvinfo : EIATTR_KPARAM_INFO
	.align		4
.L_29:
        /*0018*/ 	.byte	0x04, 0x17
        /*001a*/ 	.short	(.L_31 - .L_30)
.L_30:
        /*001c*/ 	.word	0x00000000
        /*0020*/ 	.short	0x0003
        /*0022*/ 	.short	0x0018
        /*0024*/ 	.byte	0x00, 0xf5, 0x21, 0x00


	//----- nvinfo : EIATTR_KPARAM_INFO
	.align		4
.L_31:
        /*0028*/ 	.byte	0x04, 0x17
        /*002a*/ 	.short	(.L_33 - .L_32)
.L_32:
        /*002c*/ 	.word	0x00000000
        /*0030*/ 	.short	0x0002
        /*0032*/ 	.short	0x0010
        /*0034*/ 	.byte	0x00, 0xf5, 0x21, 0x00


	//----- nvinfo : EIATTR_KPARAM_INFO
	.align		4
.L_33:
        /*0038*/ 	.byte	0x04, 0x17
        /*003a*/ 	.short	(.L_35 - .L_34)
.L_34:
        /*003c*/ 	.word	0x00000000
        /*0040*/ 	.short	0x0001
        /*0042*/ 	.short	0x0008
        /*0044*/ 	.byte	0x00, 0xf5, 0x21, 0x00


	//----- nvinfo : EIATTR_KPARAM_INFO
	.align		4
.L_35:
        /*0048*/ 	.byte	0x04, 0x17
        /*004a*/ 	.short	(.L_37 - .L_36)
.L_36:
        /*004c*/ 	.word	0x00000000
        /*0050*/ 	.short	0x0000
        /*0052*/ 	.short	0x0000
        /*0054*/ 	.byte	0x00, 0xf5, 0x21, 0x00


	//----- nvinfo : EIATTR_SPARSE_MMA_MASK
	.align		4
.L_37:
        /*0058*/ 	.byte	0x03, 0x50
        /*005a*/ 	.short	0x0000


	//----- nvinfo : EIATTR_MAXREG_COUNT
	.align		4
        /*005c*/ 	.byte	0x03, 0x1b
        /*005e*/ 	.short	0x00ff


	//----- nvinfo : EIATTR_MERCURY_ISA_VERSION
	.align		4
        /*0060*/ 	.byte	0x03, 0x5f
        /*0062*/ 	.short	0x0101


	//----- nvinfo : EIATTR_VRC_CTA_INIT_COUNT
	.align		4
        /*0064*/ 	.byte	0x02, 0x4a
	.zero		1
	.zero		1


	//----- nvinfo : EIATTR_EXIT_INSTR_OFFSETS
	.align		4
        /*0068*/ 	.byte	0x04, 0x1c
        /*006a*/ 	.short	(.L_39 - .L_38)


	//   ....[0]....
.L_38:
        /*006c*/ 	.word	0x00000130


	//   ....[1]....
        /*0070*/ 	.word	0x000002d0


	//----- nvinfo : EIATTR_CRS_STACK_SIZE
	.align		4
.L_39:
        /*0074*/ 	.byte	0x04, 0x1e
        /*0076*/ 	.short	(.L_41 - .L_40)
.L_40:
        /*0078*/ 	.word	0x00000000


	//----- nvinfo : EIATTR_CBANK_PARAM_SIZE
	.align		4
.L_41:
        /*007c*/ 	.byte	0x03, 0x19
        /*007e*/ 	.short	0x0024


	//----- nvinfo : EIATTR_PARAM_CBANK
	.align		4
        /*0080*/ 	.byte	0x04, 0x0a
        /*0082*/ 	.short	(.L_43 - .L_42)
	.align		4
.L_42:
        /*0084*/ 	.word	index@(.nv.constant0._Z10matrixNormPfS_S_S_i)
        /*0088*/ 	.short	0x0380
        /*008a*/ 	.short	0x0024


	//----- nvinfo : EIATTR_SW_WAR
	.align		4
.L_43:
        /*008c*/ 	.byte	0x04, 0x36
        /*008e*/ 	.short	(.L_45 - .L_44)
.L_44:
        /*0090*/ 	.word	0x00000008
.L_45:


//--------------------- .nv.info._Z8matrixSDPfS_S_i --------------------------
	.section	.nv.info._Z8matrixSDPfS_S_i,"",@"SHT_CUDA_INFO"
	.sectionflags	@""
	.align	4


	//----- nvinfo : EIATTR_CUDA_API_VERSION
	.align		4
        /*0000*/ 	.byte	0x04, 0x37
        /*0002*/ 	.short	(.L_47 - .L_46)
.L_46:
        /*0004*/ 	.word	0x00000082


	//----- nvinfo : EIATTR_KPARAM_INFO
	.align		4
.L_47:
        /*0008*/ 	.byte	0x04, 0x17
        /*000a*/ 	.short	(.L_49 - .L_48)
.L_48:
        /*000c*/ 	.word	0x00000000
        /*0010*/ 	.short	0x0003
        /*0012*/ 	.short	0x0018
        /*0014*/ 	.byte	0x00, 0xf0, 0x11, 0x00


	//----- nvinfo : EIATTR_KPARAM_INFO
	.align		4
.L_49:
        /*0018*/ 	.byte	0x04, 0x17
        /*001a*/ 	.short	(.L_51 - .L_50)
.L_50:
        /*001c*/ 	.word	0x00000000
        /*0020*/ 	.short	0x0002
        /*0022*/ 	.short	0x0010
        /*0024*/ 	.byte	0x00, 0xf5, 0x21, 0x00


	//----- nvinfo : EIATTR_KPARAM_INFO
	.align		4
.L_51:
        /*0028*/ 	.byte	0x04, 0x17
        /*002a*/ 	.short	(.L_53 - .L_52)
.L_52:
        /*002c*/ 	.word	0x00000000
        /*0030*/ 	.short	0x0001
        /*0032*/ 	.short	0x0008
        /*0034*/ 	.byte	0x00, 0xf5, 0x21, 0x00


	//----- nvinfo : EIATTR_KPARAM_INFO
	.align		4
.L_53:
        /*0038*/ 	.byte	0x04, 0x17
        /*003a*/ 	.short	(.L_55 - .L_54)
.L_54:
        /*003c*/ 	.word	0x00000000
        /*0040*/ 	.short	0x0000
        /*0042*/ 	.short	0x0000
        /*0044*/ 	.byte	0x00, 0xf5, 0x21, 0x00


	//----- nvinfo : EIATTR_SPARSE_MMA_MASK
	.align		4
.L_55:
        /*0048*/ 	.byte	0x03, 0x50
        /*004a*/ 	.short	0x0000


	//----- nvinfo : EIATTR_MAXREG_COUNT
	.align		4
        /*004c*/ 	.byte	0x03, 0x1b
        /*004e*/ 	.short	0x00ff


	//----- nvinfo : EIATTR_NUM_BARRIERS
	.align		4
        /*0050*/ 	.byte	0x02, 0x4c
        /*0052*/ 	.byte	0x01
	.zero		1


	//----- nvinfo : EIATTR_MERCURY_ISA_VERSION
	.align		4
        /*0054*/ 	.byte	0x03, 0x5f
        /*0056*/ 	.short	0x0101


	//----- nvinfo : EIATTR_VRC_CTA_INIT_COUNT
	.align		4
        /*0058*/ 	.byte	0x02, 0x4a
	.zero		1
	.zero		1


	//----- nvinfo : EIATTR_EXIT_INSTR_OFFSETS
	.align		4
        /*005c*/ 	.byte	0x04, 0x1c
        /*005e*/ 	.short	(.L_57 - .L_56)


	//   ....[0]....
.L_56:
        /*0060*/ 	.word	0x00000730


	//   ....[1]....
        /*0064*/ 	.word	0x00000940


	//----- nvinfo : EIATTR_CRS_STACK_SIZE
	.align		4
.L_57:
        /*0068*/ 	.byte	0x04, 0x1e
        /*006a*/ 	.short	(.L_59 - .L_58)
.L_58:
        /*006c*/ 	.word	0x00000000


	//----- nvinfo : EIATTR_CBANK_PARAM_SIZE
	.align		4
.L_59:
        /*0070*/ 	.byte	0x03, 0x19
        /*0072*/ 	.short	0x001c


	//----- nvinfo : EIATTR_PARAM_CBANK
	.align		4
        /*0074*/ 	.byte	0x04, 0x0a
        /*0076*/ 	.short	(.L_61 - .L_60)
	.align		4
.L_60:
        /*0078*/ 	.word	index@(.nv.constant0._Z8matrixSDPfS_S_i)
        /*007c*/ 	.short	0x0380
        /*007e*/ 	.short	0x001c


	//----- nvinfo : EIATTR_SW_WAR
	.align		4
.L_61:
        /*0080*/ 	.byte	0x04, 0x36
        /*0082*/ 	.short	(.L_63 - .L_62)
.L_62:
        /*0084*/ 	.word	0x00000008
.L_63:


//--------------------- .nv.info._Z10matrixMeanPfS_i --------------------------
	.section	.nv.info._Z10matrixMeanPfS_i,"",@"SHT_CUDA_INFO"
	.sectionflags	@""
	.align	4


	//----- nvinfo : EIATTR_CUDA_API_VERSION
	.align		4
        /*0000*/ 	.byte	0x04, 0x37
        /*0002*/ 	.short	(.L_65 - .L_64)
.L_64:
        /*0004*/ 	.word	0x00000082


	//----- nvinfo : EIATTR_KPARAM_INFO
	.align		4
.L_65:
        /*0008*/ 	.byte	0x04, 0x17
        /*000a*/ 	.short	(.L_67 - .L_66)
.L_66:
        /*000c*/ 	.word	0x00000000
        /*0010*/ 	.short	0x0002
        /*0012*/ 	.short	0x0010
        /*0014*/ 	.byte	0x00, 0xf0, 0x11, 0x00


	//----- nvinfo : EIATTR_KPARAM_INFO
	.align		4
.L_67:
        /*0018*/ 	.byte	0x04, 0x17
        /*001a*/ 	.short	(.L_69 - .L_68)
.L_68:
        /*001c*/ 	.word	0x00000000
        /*0020*/ 	.short	0x0001
        /*0022*/ 	.short	0x0008
        /*0024*/ 	.byte	0x00, 0xf5, 0x21, 0x00


	//----- nvinfo : EIATTR_KPARAM_INFO
	.align		4
.L_69:
        /*0028*/ 	.byte	0x04, 0x17
        /*002a*/ 	.short	(.L_71 - .L_70)
.L_70:
        /*002c*/ 	.word	0x00000000
        /*0030*/ 	.short	0x0000
        /*0032*/ 	.short	0x0000
        /*0034*/ 	.byte	0x00, 0xf5, 0x21, 0x00


	//----- nvinfo : EIATTR_SPARSE_MMA_MASK
	.align		4
.L_71:
        /*0038*/ 	.byte	0x03, 0x50
        /*003a*/ 	.short	0x0000


	//----- nvinfo : EIATTR_MAXREG_COUNT
	.align		4
        /*003c*/ 	.byte	0x03, 0x1b
        /*003e*/ 	.short	0x00ff


	//----- nvinfo : EIATTR_NUM_BARRIERS
	.align		4
        /*0040*/ 	.byte	0x02, 0x4c
        /*0042*/ 	.byte	0x01
	.zero		1


	//----- nvinfo : EIATTR_MERCURY_ISA_VERSION
	.align		4
        /*0044*/ 	.byte	0x03, 0x5f
        /*0046*/ 	.short	0x0101


	//----- nvinfo : EIATTR_VRC_CTA_INIT_COUNT
	.align		4
        /*0048*/ 	.byte	0x02, 0x4a
	.zero		1
	.zero		1


	//----- nvinfo : EIATTR_EXIT_INSTR_OFFSETS
	.align		4
        /*004c*/ 	.byte	0x04, 0x1c
        /*004e*/ 	.short	(.L_73 - .L_72)


	//   ....[0]....
.L_72:
        /*0050*/ 	.word	0x00000290


	//   ....[1]....
        /*0054*/ 	.word	0x000003d0


	//----- nvinfo : EIATTR_CRS_STACK_SIZE
	.align		4
.L_73:
        /*0058*/ 	.byte	0x04, 0x1e
        /*005a*/ 	.short	(.L_75 - .L_74)
.L_74:
        /*005c*/ 	.word	0x00000000


	//----- nvinfo : EIATTR_CBANK_PARAM_SIZE
	.align		4
.L_75:
        /*0060*/ 	.byte	0x03, 0x19
        /*0062*/ 	.short	0x0014


	//----- nvinfo : EIATTR_PARAM_CBANK
	.align		4
        /*0064*/ 	.byte	0x04, 0x0a
        /*0066*/ 	.short	(.L_77 - .L_76)
	.align		4
.L_76:
        /*0068*/ 	.word	index@(.nv.constant0._Z10matrixMeanPfS_i)
        /*006c*/ 	.short	0x0380
        /*006e*/ 	.short	0x0014


	//----- nvinfo : EIATTR_SW_WAR
	.align		4
.L_77:
        /*0070*/ 	.byte	0x04, 0x36
        /*0072*/ 	.short	(.L_79 - .L_78)
.L_78:
        /*0074*/ 	.word	0x00000008
.L_79:


//--------------------- .nv.callgraph             --------------------------
	.section	.nv.callgraph,"",@"SHT_CUDA_CALLGRAPH"
	.align	4
	.sectionentsize	8
	.align		4
        /*0000*/ 	.word	0x00000000
	.align		4
        /*0004*/ 	.word	0xffffffff
	.align		4
        /*0008*/ 	.word	0x00000000
	.align		4
        /*000c*/ 	.word	0xfffffffe
	.align		4
        /*0010*/ 	.word	0x00000000
	.align		4
        /*0014*/ 	.word	0xfffffffd
	.align		4
        /*0018*/ 	.word	0x00000000
	.align		4
        /*001c*/ 	.word	0xfffffffc


//--------------------- .text._Z10matrixNormPfS_S_S_i --------------------------
	.section	.text._Z10matrixNormPfS_S_S_i,"ax",@progbits
	.align	128
        .global         _Z10matrixNormPfS_S_S_i
        .type           _Z10matrixNormPfS_S_S_i,@function
        .size           _Z10matrixNormPfS_S_S_i,(.L_x_43 - _Z10matrixNormPfS_S_S_i)
        .other          _Z10matrixNormPfS_S_S_i,@"STO_CUDA_ENTRY STV_DEFAULT"
_Z10matrixNormPfS_S_S_i:
.text._Z10matrixNormPfS_S_S_i:
[----:B------:R-:W-:Y:S01]  /*0000*/  LDC R1, c[0x0][0x37c] ;  /* 0x0000df00ff017b82 */ /* 0x000fe20000000800 */
[----:B------:R-:W0:Y:S07]  /*0010*/  S2R R7, SR_CTAID.Y ;  /* 0x0000000000077919 */ /* 0x000e2e0000002600 */
[----:B------:R-:W0:Y:S01]  /*0020*/  LDC.64 R8, c[0x0][0x398] ;  /* 0x0000e600ff087b82 */ /* 0x000e220000000a00 */
[----:B------:R-:W1:Y:S01]  /*0030*/  LDCU.64 UR4, c[0x0][0x358] ;  /* 0x00006b00ff0477ac */ /* 0x000e620008000a00 */
[----:B------:R-:W2:Y:S01]  /*0040*/  S2R R6, SR_TID.Y ;  /* 0x0000000000067919 */ /* 0x000ea20000002200 */
[----:B------:R-:W3:Y:S01]  /*0050*/  S2R R11, SR_CTAID.X ;  /* 0x00000000000b7919 */ /* 0x000ee20000002500 */
[----:B------:R-:W3:Y:S01]  /*0060*/  S2R R0, SR_TID.X ;  /* 0x0000000000007919 */ /* 0x000ee20000002100 */
[----:B------:R-:W3:Y:S01]  /*0070*/  LDCU UR6, c[0x0][0x360] ;  /* 0x00006c00ff0677ac */ /* 0x000ee20008000800 */
[----:B------:R-:W4:Y:S01]  /*0080*/  LDCU UR8, c[0x0][0x3a0] ;  /* 0x00007400ff0877ac */ /* 0x000f220008000800 */
[----:B0-----:R-:W-:-:S06]  /*0090*/  IMAD.WIDE.U32 R2, R7, 0x4, R8 ;  /* 0x0000000407027825 */ /* 0x001fcc00078e0008 */
[----:B-1----:R-:W5:Y:S01]  /*00a0*/  LDG.E R2, desc[UR4][R2.64] ;  /* 0x0000000402027981 */ /* 0x002f62000c1e1900 */
[----:B------:R-:W2:Y:S01]  /*00b0*/  LDCU UR7, c[0x0][0x364] ;  /* 0x00006c80ff0777ac */ /* 0x000ea20008000800 */
[----:B---3--:R-:W-:Y:S02]  /*00c0*/  IMAD R0, R11, UR6, R0 ;  /* 0x000000060b007c24 */ /* 0x008fe4000f8e0200 */
[----:B--2---:R-:W-:Y:S01]  /*00d0*/  IMAD R7, R7, UR7, R6 ;  /* 0x0000000707077c24 */ /* 0x004fe2000f8e0206 */
[----:B-----5:R-:W-:-:S03]  /*00e0*/  FSETP.NEU.AND P0, PT, R2, RZ, PT ;  /* 0x000000ff0200720b */ /* 0x020fc60003f0d000 */
[----:B----4-:R-:W-:-:S10]  /*00f0*/  IMAD R2, R7, UR8, R0 ;  /* 0x0000000807027c24 */ /* 0x010fd4000f8e0200 */
[----:B------:R-:W0:Y:S02]  /*0100*/  @!P0 LDC.64 R4, c[0x0][0x388] ;  /* 0x0000e200ff048b82 */ /* 0x000e240000000a00 */
[----:B0-----:R-:W-:-:S05]  /*0110*/  @!P0 IMAD.WIDE.U32 R4, R2, 0x4, R4 ;  /* 0x0000000402048825 */ /* 0x001fca00078e0004 */
[----:B------:R0:W-:Y:S01]  /*0120*/  @!P0 STG.E desc[UR4][R4.64], RZ ;  /* 0x000000ff04008986 */ /* 0x0001e2000c101904 */
[----:B------:R-:W-:Y:S05]  /*0130*/  @!P0 EXIT ;  /* 0x000000000000894d */ /* 0x000fea0003800000 */
[----:B------:R-:W1:Y:S01]  /*0140*/  LDC.64 R6, c[0x0][0x390] ;  /* 0x0000e400ff067b82 */ /* 0x000e620000000a00 */
[----:B------:R-:W-:-:S05]  /*0150*/  IMAD.WIDE.U32 R8, R11, 0x4, R8 ;  /* 0x000000040b087825 */ /* 0x000fca00078e0008 */
[----:B------:R-:W2:Y:S02]  /*0160*/  LDG.E R3, desc[UR4][R8.64] ;  /* 0x0000000408037981 */ /* 0x000ea4000c1e1900 */
[----:B0-----:R-:W0:Y:S01]  /*0170*/  LDC.64 R4, c[0x0][0x380] ;  /* 0x0000e000ff047b82 */ /* 0x001e220000000a00 */
[----:B-1----:R-:W-:-:S06]  /*0180*/  IMAD.WIDE.U32 R6, R11, 0x4, R6 ;  /* 0x000000040b067825 */ /* 0x002fcc00078e0006 */
[----:B------:R-:W3:Y:S01]  /*0190*/  LDG.E R7, desc[UR4][R6.64] ;  /* 0x0000000406077981 */ /* 0x000ee2000c1e1900 */
[----:B0-----:R-:W-:-:S05]  /*01a0*/  IMAD.WIDE.U32 R4, R2, 0x4, R4 ;  /* 0x0000000402047825 */ /* 0x001fca00078e0004 */
[----:B------:R-:W3:Y:S01]  /*01b0*/  LDG.E R0, desc[UR4][R4.64] ;  /* 0x0000000404007981 */ /* 0x000ee2000c1e1900 */
[----:B------:R-:W-:Y:S01]  /*01c0*/  BSSY.RECONVERGENT B0, `(.L_x_0) ;  /* 0x000000d000007945 */ /* 0x000fe20003800200 */
[----:B--2---:R-:W0:Y:S02]  /*01d0*/  MUFU.RCP R10, R3 ;  /* 0x00000003000a7308 */ /* 0x004e240000001000 */
[----:B0-----:R-:W-:-:S04]  /*01e0*/  FFMA R11, -R3, R10, 1 ;  /* 0x3f800000030b7423 */ /* 0x001fc8000000010a */
[----:B------:R-:W-:Y:S01]  /*01f0*/  FFMA R11, R10, R11, R10 ;  /* 0x0000000b0a0b7223 */ /* 0x000fe2000000000a */
[----:B---3--:R-:W-:-:S04]  /*0200*/  FADD R0, R0, -R7 ;  /* 0x8000000700007221 */ /* 0x008fc80000000000 */
[----:B------:R-:W0:Y:S01]  /*0210*/  FCHK P0, R0, R3 ;  /* 0x0000000300007302 */ /* 0x000e220000000000 */
[----:B------:R-:W-:-:S04]  /*0220*/  FFMA R10, R0, R11, RZ ;  /* 0x0000000b000a7223 */ /* 0x000fc800000000ff */
[----:B------:R-:W-:-:S04]  /*0230*/  FFMA R8, -R3, R10, R0 ;  /* 0x0000000a03087223 */ /* 0x000fc80000000100 */
[----:B------:R-:W-:Y:S01]  /*0240*/  FFMA R11, R11, R8, R10 ;  /* 0x000000080b0b7223 */ /* 0x000fe2000000000a */
[----:B0-----:R-:W-:Y:S06]  /*0250*/  @!P0 BRA `(.L_x_1) ;  /* 0x00000000000c8947 */ /* 0x001fec0003800000 */
[----:B------:R-:W-:-:S07]  /*0260*/  MOV R4, 0x280 ;  /* 0x0000028000047802 */ /* 0x000fce0000000f00 */
[----:B------:R-:W-:Y:S05]  /*0270*/  CALL.REL.NOINC `($__internal_0_$__cuda_sm3x_div_rn_noftz_f32_slowpath) ;  /* 0x0000000000187944 */ /* 0x000fea0003c00000 */
[----:B------:R-:W-:-:S07]  /*0280*/  IMAD.MOV.U32 R11, RZ, RZ, R0 ;  /* 0x000000ffff0b7224 */ /* 0x000fce00078e0000 */
.L_x_1:
[----:B------:R-:W-:Y:S05]  /*0290*/  BSYNC.RECONVERGENT B0 ;  /* 0x0000000000007941 */ /* 0x000fea0003800200 */
.L_x_0:
[----:B------:R-:W0:Y:S02]  /*02a0*/  LDC.64 R4, c[0x0][0x388] ;  /* 0x0000e200ff047b82 */ /* 0x000e240000000a00 */
[----:B0-----:R-:W-:-:S05]  /*02b0*/  IMAD.WIDE.U32 R4, R2, 0x4, R4 ;  /* 0x0000000402047825 */ /* 0x001fca00078e0004 */
[----:B------:R-:W-:Y:S01]  /*02c0*/  STG.E desc[UR4][R4.64], R11 ;  /* 0x0000000b04007986 */ /* 0x000fe2000c101904 */
[----:B------:R-:W-:Y:S05]  /*02d0*/  EXIT ;  /* 0x000000000000794d */ /* 0x000fea0003800000 */
        .weak           $__internal_0_$__cuda_sm3x_div_rn_noftz_f32_slowpath
        .type           $__internal_0_$__cuda_sm3x_div_rn_noftz_f32_slowpath,@function
        .size           $__internal_0_$__cuda_sm3x_div_rn_noftz_f32_slowpath,(.L_x_43 - $__internal_0_$__cuda_sm3x_div_rn_noftz_f32_slowpath)
$__internal_0_$__cuda_sm3x_div_rn_noftz_f32_slowpath:
[--C-:B------:R-:W-:Y:S01]  /*02e0*/  SHF.R.U32.HI R6, RZ, 0x17, R3.reuse ;  /* 0x00000017ff067819 */ /* 0x100fe20000011603 */
[----:B------:R-:W-:Y:S01]  /*02f0*/  BSSY.RECONVERGENT B1, `(.L_x_2) ;  /* 0x0000064000017945 */ /* 0x000fe20003800200 */
[--C-:B------:R-:W-:Y:S01]  /*0300*/  SHF.R.U32.HI R5, RZ, 0x17, R0.reuse ;  /* 0x00000017ff057819 */ /* 0x100fe20000011600 */
[----:B------:R-:W-:Y:S01]  /*0310*/  IMAD.MOV.U32 R7, RZ, RZ, R0 ;  /* 0x000000ffff077224 */ /* 0x000fe200078e0000 */
[----:B------:R-:W-:Y:S01]  /*0320*/  LOP3.LUT R6, R6, 0xff, RZ, 0xc0, !PT ;  /* 0x000000ff06067812 */ /* 0x000fe200078ec0ff */
[----:B------:R-:W-:Y:S01]  /*0330*/  IMAD.MOV.U32 R8, RZ, RZ, R3 ;  /* 0x000000ffff087224 */ /* 0x000fe200078e0003 */
[----:B------:R-:W-:-:S03]  /*0340*/  LOP3.LUT R5, R5, 0xff, RZ, 0xc0, !PT ;  /* 0x000000ff05057812 */ /* 0x000fc600078ec0ff */
[----:B------:R-:W-:Y:S02]  /*0350*/  VIADD R11, R6, 0xffffffff ;  /* 0xffffffff060b7836 */ /* 0x000fe40000000000 */
[----:B------:R-:W-:-:S03]  /*0360*/  VIADD R10, R5, 0xffffffff ;  /* 0xffffffff050a7836 */ /* 0x000fc60000000000 */
[----:B------:R-:W-:-:S04]  /*0370*/  ISETP.GT.U32.AND P0, PT, R11, 0xfd, PT ;  /* 0x000000fd0b00780c */ /* 0x000fc80003f04070 */
[----:B------:R-:W-:-:S13]  /*0380*/  ISETP.GT.U32.OR P0, PT, R10, 0xfd, P0 ;  /* 0x000000fd0a00780c */ /* 0x000fda0000704470 */
[----:B------:R-:W-:Y:S01]  /*0390*/  @!P0 IMAD.MOV.U32 R9, RZ, RZ, RZ ;  /* 0x000000ffff098224 */ /* 0x000fe200078e00ff */
[----:B------:R-:W-:Y:S06]  /*03a0*/  @!P0 BRA `(.L_x_3) ;  /* 0x00000000005c8947 */ /* 0x000fec0003800000 */
[----:B------:R-:W-:Y:S02]  /*03b0*/  FSETP.GTU.FTZ.AND P0, PT, |R0|, +INF , PT ;  /* 0x7f8000000000780b */ /* 0x000fe40003f1c200 */
[----:B------:R-:W-:-:S04]  /*03c0*/  FSETP.GTU.FTZ.AND P1, PT, |R3|, +INF , PT ;  /* 0x7f8000000300780b */ /* 0x000fc80003f3c200 */
[----:B------:R-:W-:-:S13]  /*03d0*/  PLOP3.LUT P0, PT, P0, P1, PT, 0xf8, 0x8f ;  /* 0x00000000008f781c */ /* 0x000fda0000703f70 */
[----:B------:R-:W-:Y:S05]  /*03e0*/  @P0 BRA `(.L_x_4) ;  /* 0x00000004004c0947 */ /* 0x000fea0003800000 */
[----:B------:R-:W-:-:S13]  /*03f0*/  LOP3.LUT P0, RZ, R8, 0x7fffffff, R7, 0xc8, !PT ;  /* 0x7fffffff08ff7812 */ /* 0x000fda000780c807 */
[----:B------:R-:W-:Y:S05]  /*0400*/  @!P0 BRA `(.L_x_5) ;  /* 0x00000004003c8947 */ /* 0x000fea0003800000 */
[C---:B------:R-:W-:Y:S02]  /*0410*/  FSETP.NEU.FTZ.AND P2, PT, |R0|.reuse, +INF , PT ;  /* 0x7f8000000000780b */ /* 0x040fe40003f5d200 */
[----:B------:R-:W-:Y:S02]  /*0420*/  FSETP.NEU.FTZ.AND P1, PT, |R3|, +INF , PT ;  /* 0x7f8000000300780b */ /* 0x000fe40003f3d200 */
[----:B------:R-:W-:-:S11]  /*0430*/  FSETP.NEU.FTZ.AND P0, PT, |R0|, +INF , PT ;  /* 0x7f8000000000780b */ /* 0x000fd60003f1d200 */
[----:B------:R-:W-:Y:S05]  /*0440*/  @!P1 BRA !P2, `(.L_x_5) ;  /* 0x00000004002c9947 */ /* 0x000fea0005000000 */
[----:B------:R-:W-:-:S04]  /*0450*/  LOP3.LUT P2, RZ, R7, 0x7fffffff, RZ, 0xc0, !PT ;  /* 0x7fffffff07ff7812 */ /* 0x000fc8000784c0ff */
[----:B------:R-:W-:-:S13]  /*0460*/  PLOP3.LUT P1, PT, P1, P2, PT, 0x2f, 0xf2 ;  /* 0x0000000000f2781c */ /* 0x000fda0000f24577 */
[----:B------:R-:W-:Y:S05]  /*0470*/  @P1 BRA `(.L_x_6) ;  /* 0x0000000400181947 */ /* 0x000fea0003800000 */
[----:B------:R-:W-:-:S04]  /*0480*/  LOP3.LUT P1, RZ, R8, 0x7fffffff, RZ, 0xc0, !PT ;  /* 0x7fffffff08ff7812 */ /* 0x000fc8000782c0ff */
[----:B------:R-:W-:-:S13]  /*0490*/  PLOP3.LUT P0, PT, P0, P1, PT, 0x2f, 0xf2 ;  /* 0x0000000000f2781c */ /* 0x000fda0000702577 */
[----:B------:R-:W-:Y:S05]  /*04a0*/  @P0 BRA `(.L_x_7) ;  /* 0x0000000400000947 */ /* 0x000fea0003800000 */
[----:B------:R-:W-:Y:S02]  /*04b0*/  ISETP.GE.AND P0, PT, R10, RZ, PT ;  /* 0x000000ff0a00720c */ /* 0x000fe40003f06270 */
[----:B------:R-:W-:-:S11]  /*04c0*/  ISETP.GE.AND P1, PT, R11, RZ, PT ;  /* 0x000000ff0b00720c */ /* 0x000fd60003f26270 */
[----:B------:R-:W-:Y:S02]  /*04d0*/  @P0 IMAD.MOV.U32 R9, RZ, RZ, RZ ;  /* 0x000000ffff090224 */ /* 0x000fe400078e00ff */
[----:B------:R-:W-:Y:S01]  /*04e0*/  @!P0 FFMA R7, R0, 1.84467440737095516160e+19, RZ ;  /* 0x5f80000000078823 */ /* 0x000fe200000000ff */
[----:B------:R-:W-:Y:S02]  /*04f0*/  @!P0 IMAD.MOV.U32 R9, RZ, RZ, -0x40 ;  /* 0xffffffc0ff098424 */ /* 0x000fe400078e00ff */
[----:B------:R-:W-:Y:S02]  /*0500*/  @!P1 FFMA R8, R3, 1.84467440737095516160e+19, RZ ;  /* 0x5f80000003089823 */ /* 0x000fe400000000ff */
[----:B------:R-:W-:-:S07]  /*0510*/  @!P1 VIADD R9, R9, 0x40 ;  /* 0x0000004009099836 */ /* 0x000fce0000000000 */
.L_x_3:
[----:B------:R-:W-:Y:S01]  /*0520*/  LEA R3, R6, 0xc0800000, 0x17 ;  /* 0xc080000006037811 */ /* 0x000fe200078eb8ff */
[----:B------:R-:W-:Y:S01]  /*0530*/  VIADD R5, R5, 0xffffff81 ;  /* 0xffffff8105057836 */ /* 0x000fe20000000000 */
[----:B------:R-:W-:Y:S03]  /*0540*/  BSSY.RECONVERGENT B2, `(.L_x_8) ;  /* 0x0000035000027945 */ /* 0x000fe60003800200 */
[----:B------:R-:W-:Y:S01]  /*0550*/  IMAD.IADD R3, R8, 0x1, -R3 ;  /* 0x0000000108037824 */ /* 0x000fe200078e0a03 */
[C---:B------:R-:W-:Y:S01]  /*0560*/  IADD3 R6, PT, PT, R5.reuse, 0x7f, -R6 ;  /* 0x0000007f05067810 */ /* 0x040fe20007ffe806 */
[----:B------:R-:W-:Y:S02]  /*0570*/  IMAD R0, R5, -0x800000, R7 ;  /* 0xff80000005007824 */ /* 0x000fe400078e0207 */
[----:B------:R-:W0:Y:S01]  /*0580*/  MUFU.RCP R8, R3 ;  /* 0x0000000300087308 */ /* 0x000e220000001000 */
[----:B------:R-:W-:Y:S01]  /*0590*/  FADD.FTZ R11, -R3, -RZ ;  /* 0x800000ff030b7221 */ /* 0x000fe20000010100 */
[----:B------:R-:W-:-:S03]  /*05a0*/  IMAD.IADD R6, R6, 0x1, R9 ;  /* 0x0000000106067824 */ /* 0x000fc600078e0209 */
[----:B0-----:R-:W-:-:S04]  /*05b0*/  FFMA R13, R8, R11, 1 ;  /* 0x3f800000080d7423 */ /* 0x001fc8000000000b */
[----:B------:R-:W-:-:S04]  /*05c0*/  FFMA R10, R8, R13, R8 ;  /* 0x0000000d080a7223 */ /* 0x000fc80000000008 */
[----:B------:R-:W-:-:S04]  /*05d0*/  FFMA R7, R0, R10, RZ ;  /* 0x0000000a00077223 */ /* 0x000fc800000000ff */
[----:B------:R-:W-:-:S04]  /*05e0*/  FFMA R8, R11, R7, R0 ;  /* 0x000000070b087223 */ /* 0x000fc80000000000 */
[----:B------:R-:W-:-:S04]  /*05f0*/  FFMA R7, R10, R8, R7 ;  /* 0x000000080a077223 */ /* 0x000fc80000000007 */
[----:B------:R-:W-:-:S04]  /*0600*/  FFMA R8, R11, R7, R0 ;  /* 0x000000070b087223 */ /* 0x000fc80000000000 */
[----:B------:R-:W-:-:S05]  /*0610*/  FFMA R0, R10, R8, R7 ;  /* 0x000000080a007223 */ /* 0x000fca0000000007 */
[----:B------:R-:W-:-:S04]  /*0620*/  SHF.R.U32.HI R3, RZ, 0x17, R0 ;  /* 0x00000017ff037819 */ /* 0x000fc80000011600 */
[----:B------:R-:W-:-:S05]  /*0630*/  LOP3.LUT R3, R3, 0xff, RZ, 0xc0, !PT ;  /* 0x000000ff03037812 */ /* 0x000fca00078ec0ff */
[----:B------:R-:W-:-:S04]  /*0640*/  IMAD.IADD R9, R3, 0x1, R6 ;  /* 0x0000000103097824 */ /* 0x000fc800078e0206 */
[----:B------:R-:W-:-:S05]  /*0650*/  VIADD R3, R9, 0xffffffff ;  /* 0xffffffff09037836 */ /* 0x000fca0000000000 */
[----:B------:R-:W-:-:S13]  /*0660*/  ISETP.GE.U32.AND P0, PT, R3, 0xfe, PT ;  /* 0x000000fe0300780c */ /* 0x000fda0003f06070 */
[----:B------:R-:W-:Y:S05]  /*0670*/  @!P0 BRA `(.L_x_9) ;  /* 0x0000000000808947 */ /* 0x000fea0003800000 */
[----:B------:R-:W-:-:S13]  /*0680*/  ISETP.GT.AND P0, PT, R9, 0xfe, PT ;  /* 0x000000fe0900780c */ /* 0x000fda0003f04270 */
[----:B------:R-:W-:Y:S05]  /*0690*/  @P0 BRA `(.L_x_10) ;  /* 0x00000000006c0947 */ /* 0x000fea0003800000 */
[----:B------:R-:W-:-:S13]  /*06a0*/  ISETP.GE.AND P0, PT, R9, 0x1, PT ;  /* 0x000000010900780c */ /* 0x000fda0003f06270 */
[----:B------:R-:W-:Y:S05]  /*06b0*/  @P0 BRA `(.L_x_11) ;  /* 0x0000000000740947 */ /* 0x000fea0003800000 */
[----:B------:R-:W-:Y:S02]  /*06c0*/  ISETP.GE.AND P0, PT, R9, -0x18, PT ;  /* 0xffffffe80900780c */ /* 0x000fe40003f06270 */
[----:B------:R-:W-:-:S11]  /*06d0*/  LOP3.LUT R0, R0, 0x80000000, RZ, 0xc0, !PT ;  /* 0x8000000000007812 */ /* 0x000fd600078ec0ff */
[----:B------:R-:W-:Y:S05]  /*06e0*/  @!P0 BRA `(.L_x_11) ;  /* 0x0000000000688947 */ /* 0x000fea0003800000 */
[CCC-:B------:R-:W-:Y:S01]  /*06f0*/  FFMA.RZ R3, R10.reuse, R8.reuse, R7.reuse ;  /* 0x000000080a037223 */ /* 0x1c0fe2000000c007 */
[CCC-:B------:R-:W-:Y:S01]  /*0700*/  FFMA.RM R6, R10.reuse, R8.reuse, R7.reuse ;  /* 0x000000080a067223 */ /* 0x1c0fe20000004007 */
[C---:B------:R-:W-:Y:S02]  /*0710*/  ISETP.NE.AND P2, PT, R9.reuse, RZ, PT ;  /* 0x000000ff0900720c */ /* 0x040fe40003f45270 */
[----:B------:R-:W-:Y:S02]  /*0720*/  ISETP.NE.AND P1, PT, R9, RZ, PT ;  /* 0x000000ff0900720c */ /* 0x000fe40003f25270 */
[----:B------:R-:W-:Y:S01]  /*0730*/  LOP3.LUT R5, R3, 0x7fffff, RZ, 0xc0, !PT ;  /* 0x007fffff03057812 */ /* 0x000fe200078ec0ff */
[----:B------:R-:W-:Y:S01]  /*0740*/  FFMA.RP R3, R10, R8, R7 ;  /* 0x000000080a037223 */ /* 0x000fe20000008007 */
[----:B------:R-:W-:Y:S02]  /*0750*/  VIADD R8, R9, 0x20 ;  /* 0x0000002009087836 */ /* 0x000fe40000000000 */
[----:B------:R-:W-:Y:S01]  /*0760*/  LOP3.LUT R5, R5, 0x800000, RZ, 0xfc, !PT ;  /* 0x0080000005057812 */ /* 0x000fe200078efcff */
[----:B------:R-:W-:Y:S01]  /*0770*/  IMAD.MOV R7, RZ, RZ, -R9 ;  /* 0x000000ffff077224 */ /* 0x000fe200078e0a09 */
[----:B------:R-:W-:-:S02]  /*0780*/  FSETP.NEU.FTZ.AND P0, PT, R3, R6, PT ;  /* 0x000000060300720b */ /* 0x000fc40003f1d000 */
[----:B------:R-:W-:Y:S02]  /*0790*/  SHF.L.U32 R8, R5, R8, RZ ;  /* 0x0000000805087219 */ /* 0x000fe400000006ff */
[----:B------:R-:W-:Y:S02]  /*07a0*/  SEL R6, R7, RZ, P2 ;  /* 0x000000ff07067207 */ /* 0x000fe40001000000 */
[----:B------:R-:W-:Y:S02]  /*07b0*/  ISETP.NE.AND P1, PT, R8, RZ, P1 ;  /* 0x000000ff0800720c */ /* 0x000fe40000f25270 */
[----:B------:R-:W-:Y:S02]  /*07c0*/  SHF.R.U32.HI R6, RZ, R6, R5 ;  /* 0x00000006ff067219 */ /* 0x000fe40000011605 */
[----:B------:R-:W-:Y:S02]  /*07d0*/  PLOP3.LUT P0, PT, P0, P1, PT, 0xf8, 0x8f ;  /* 0x00000000008f781c */ /* 0x000fe40000703f70 */
[----:B------:R-:W-:-:S02]  /*07e0*/  SHF.R.U32.HI R8, RZ, 0x1, R6 ;  /* 0x00000001ff087819 */ /* 0x000fc40000011606 */
[----:B------:R-:W-:-:S04]  /*07f0*/  SEL R3, RZ, 0x1, !P0 ;  /* 0x00000001ff037807 */ /* 0x000fc80004000000 */
[----:B------:R-:W-:-:S04]  /*0800*/  LOP3.LUT R3, R3, 0x1, R8, 0xf8, !PT ;  /* 0x0000000103037812 */ /* 0x000fc800078ef808 */
[----:B------:R-:W-:-:S05]  /*0810*/  LOP3.LUT R3, R3, R6, RZ, 0xc0, !PT ;  /* 0x0000000603037212 */ /* 0x000fca00078ec0ff */
[----:B------:R-:W-:-:S05]  /*0820*/  IMAD.IADD R3, R8, 0x1, R3 ;  /* 0x0000000108037824 */ /* 0x000fca00078e0203 */
[----:B------:R-:W-:Y:S01]  /*0830*/  LOP3.LUT R0, R3, R0, RZ, 0xfc, !PT ;  /* 0x0000000003007212 */ /* 0x000fe200078efcff */
[----:B------:R-:W-:Y:S06]  /*0840*/  BRA `(.L_x_11) ;  /* 0x0000000000107947 */ /* 0x000fec0003800000 */
.L_x_10:
[----:B------:R-:W-:-:S04]  /*0850*/  LOP3.LUT R0, R0, 0x80000000, RZ, 0xc0, !PT ;  /* 0x8000000000007812 */ /* 0x000fc800078ec0ff */
[----:B------:R-:W-:Y:S01]  /*0860*/  LOP3.LUT R0, R0, 0x7f800000, RZ, 0xfc, !PT ;  /* 0x7f80000000007812 */ /* 0x000fe200078efcff */
[----:B------:R-:W-:Y:S06]  /*0870*/  BRA `(.L_x_11) ;  /* 0x0000000000047947 */ /* 0x000fec0003800000 */
.L_x_9:
[----:B------:R-:W-:-:S07]  /*0880*/  IMAD R0, R6, 0x800000, R0 ;  /* 0x0080000006007824 */ /* 0x000fce00078e0200 */
.L_x_11:
[----:B------:R-:W-:Y:S05]  /*0890*/  BSYNC.RECONVERGENT B2 ;  /* 0x0000000000027941 */ /* 0x000fea0003800200 */
.L_x_8:
[----:B------:R-:W-:Y:S05]  /*08a0*/  BRA `(.L_x_12) ;  /* 0x0000000000207947 */ /* 0x000fea0003800000 */
.L_x_7:
[----:B------:R-:W-:-:S04]  /*08b0*/  LOP3.LUT R0, R8, 0x80000000, R7, 0x48, !PT ;  /* 0x8000000008007812 */ /* 0x000fc800078e4807 */
[----:B------:R-:W-:Y:S01]  /*08c0*/  LOP3.LUT R0, R0, 0x7f800000, RZ, 0xfc, !PT ;  /* 0x7f80000000007812 */ /* 0x000fe200078efcff */
[----:B------:R-:W-:Y:S06]  /*08d0*/  BRA `(.L_x_12) ;  /* 0x0000000000147947 */ /* 0x000fec0003800000 */
.L_x_6:
[----:B------:R-:W-:Y:S01]  /*08e0*/  LOP3.LUT R0, R8, 0x80000000, R7, 0x48, !PT ;  /* 0x8000000008007812 */ /* 0x000fe200078e4807 */
[----:B------:R-:W-:Y:S06]  /*08f0*/  BRA `(.L_x_12) ;  /* 0x00000000000c7947 */ /* 0x000fec0003800000 */
.L_x_5:
[----:B------:R-:W0:Y:S01]  /*0900*/  MUFU.RSQ R0, -QNAN ;  /* 0xffc0000000007908 */ /* 0x000e220000001400 */
[----:B------:R-:W-:Y:S05]  /*0910*/  BRA `(.L_x_12) ;  /* 0x0000000000047947 */ /* 0x000fea0003800000 */
.L_x_4:
[----:B------:R-:W-:-:S07]  /*0920*/  FADD.FTZ R0, R0, R3 ;  /* 0x0000000300007221 */ /* 0x000fce0000010000 */
.L_x_12:
[----:B------:R-:W-:Y:S05]  /*0930*/  BSYNC.RECONVERGENT B1 ;  /* 0x0000000000017941 */ /* 0x000fea0003800200 */
.L_x_2:
[----:B------:R-:W-:-:S04]  /*0940*/  IMAD.MOV.U32 R5, RZ, RZ, 0x0 ;  /* 0x00000000ff057424 */ /* 0x000fc800078e00ff */
[----:B0-----:R-:W-:Y:S05]  /*0950*/  RET.REL.NODEC R4 `(_Z10matrixNormPfS_S_S_i) ;  /* 0xfffffff404a87950 */ /* 0x001fea0003c3ffff */
.L_x_13:
[----:B------:R-:W-:-:S00]  /*0960*/  BRA `(.L_x_13) ;  /* 0xfffffffc00fc7947 */ /* 0x000fc0000383ffff */
[----:B------:R-:W-:-:S00]  /*0970*/  NOP ;  /* 0x0000000000007918 */ /* 0x000fc00000000000 */
        /* <DEDUP_REMOVED lines=8> */
.L_x_43:


//--------------------- .text._Z8matrixSDPfS_S_i  --------------------------
	.section	.text._Z8matrixSDPfS_S_i,"ax",@progbits
	.align	128
        .global         _Z8matrixSDPfS_S_i
        .type           _Z8matrixSDPfS_S_i,@function
        .size           _Z8matrixSDPfS_S_i,(.L_x_45 - _Z8matrixSDPfS_S_i)
        .other          _Z8matrixSDPfS_S_i,@"STO_CUDA_ENTRY STV_DEFAULT"
_Z8matrixSDPfS_S_i:
.text._Z8matrixSDPfS_S_i:
[----:B------:R-:W-:Y:S01]  /*0000*/  LDC R1, c[0x0][0x37c] ;  /* 0x0000df00ff017b82 */ /* 0x000fe20000000800 */
[----:B------:R-:W0:Y:S01]  /*0010*/  S2R R2, SR_CTAID.X ;  /* 0x0000000000027919 */ /* 0x000e220000002500 */
[----:B------:R-:W0:Y:S06]  /*0020*/  LDCU UR4, c[0x0][0x360] ;  /* 0x00006c00ff0477ac */ /* 0x000e2c0008000800 */
[----:B------:R-:W1:Y:S01]  /*0030*/  S2UR UR5, SR_CTAID.Y ;  /* 0x00000000000579c3 */ /* 0x000e620000002600 */
[----:B------:R-:W0:Y:S01]  /*0040*/  S2R R5, SR_TID.X ;  /* 0x0000000000057919 */ /* 0x000e220000002100 */
[----:B------:R-:W2:Y:S01]  /*0050*/  LDCU UR6, c[0x0][0x398] ;  /* 0x00007300ff0677ac */ /* 0x000ea20008000800 */
[----:B------:R-:W1:Y:S01]  /*0060*/  S2R R0, SR_TID.Y ;  /* 0x0000000000007919 */ /* 0x000e620000002200 */
[----:B------:R-:W3:Y:S04]  /*0070*/  LDCU.64 UR8, c[0x0][0x358] ;  /* 0x00006b00ff0877ac */ /* 0x000ee80008000a00 */
[----:B------:R-:W1:Y:S08]  /*0080*/  LDC R3, c[0x0][0x364] ;  /* 0x0000d900ff037b82 */ /* 0x000e700000000800 */
[----:B------:R-:W4:Y:S08]  /*0090*/  LDC.64 R8, c[0x0][0x388] ;  /* 0x0000e200ff087b82 */ /* 0x000f300000000a00 */
[----:B------:R-:W5:Y:S01]  /*00a0*/  LDC.64 R6, c[0x0][0x380] ;  /* 0x0000e000ff067b82 */ /* 0x000f620000000a00 */
[----:B0-----:R-:W-:-:S02]  /*00b0*/  IMAD R4, R2, UR4, R5 ;  /* 0x0000000402047c24 */ /* 0x001fc4000f8e0205 */
[----:B-1----:R-:W-:Y:S02]  /*00c0*/  IMAD R5, R3, UR5, R0 ;  /* 0x0000000503057c24 */ /* 0x002fe4000f8e0200 */
[----:B----4-:R-:W-:-:S04]  /*00d0*/  IMAD.WIDE.U32 R8, R2, 0x4, R8 ;  /* 0x0000000402087825 */ /* 0x010fc800078e0008 */
[----:B--2---:R-:W-:Y:S02]  /*00e0*/  IMAD R5, R5, UR6, R4 ;  /* 0x0000000605057c24 */ /* 0x004fe4000f8e0204 */
[----:B---3--:R-:W2:Y:S02]  /*00f0*/  LDG.E R9, desc[UR8][R8.64] ;  /* 0x0000000808097981 */ /* 0x008ea4000c1e1900 */
[----:B-----5:R-:W-:-:S05]  /*0100*/  IMAD.WIDE.U32 R6, R5, 0x4, R6 ;  /* 0x0000000405067825 */ /* 0x020fca00078e0006 */
[----:B------:R-:W2:Y:S01]  /*0110*/  LDG.E R4, desc[UR8][R6.64] ;  /* 0x0000000806047981 */ /* 0x000ea2000c1e1900 */
[----:B------:R-:W-:Y:S01]  /*0120*/  BSSY.RECONVERGENT B0, `(.L_x_14) ;  /* 0x0000046000007945 */ /* 0x000fe20003800200 */
[----:B------:R-:W-:Y:S02]  /*0130*/  HFMA2 R5, -RZ, RZ, 1.875, 0 ;  /* 0x3f800000ff057431 */ /* 0x000fe400000001ff */
[----:B--2---:R-:W-:-:S05]  /*0140*/  FADD R4, R4, -R9 ;  /* 0x8000000904047221 */ /* 0x004fca0000000000 */
[----:B------:R-:W-:-:S13]  /*0150*/  FSETP.NEU.AND P0, PT, R4, 1, PT ;  /* 0x3f8000000400780b */ /* 0x000fda0003f0d000 */
[----:B------:R-:W-:Y:S05]  /*0160*/  @!P0 BRA `(.L_x_15) ;  /* 0x0000000400048947 */ /* 0x000fea0003800000 */
[----:B------:R-:W-:-:S13]  /*0170*/  FSETP.NAN.AND P0, PT, |R4|, |R4|, PT ;  /* 0x400000040400720b */ /* 0x000fda0003f08200 */
[----:B------:R-:W-:Y:S01]  /*0180*/  @P0 FADD R5, R4, 2 ;  /* 0x4000000004050421 */ /* 0x000fe20000000000 */
[----:B------:R-:W-:Y:S06]  /*0190*/  @P0 BRA `(.L_x_15) ;  /* 0x0000000000f80947 */ /* 0x000fec0003800000 */
[C---:B------:R-:W-:Y:S01]  /*01a0*/  FMUL R5, |R4|.reuse, 16777216 ;  /* 0x4b80000004057820 */ /* 0x040fe20000400200 */
[----:B------:R-:W-:Y:S01]  /*01b0*/  FSETP.GEU.AND P0, PT, |R4|, 1.175494350822287508e-38, PT ;  /* 0x008000000400780b */ /* 0x000fe20003f0e200 */
[----:B------:R-:W-:-:S03]  /*01c0*/  IMAD.MOV.U32 R11, RZ, RZ, 0x3a2c32e4 ;  /* 0x3a2c32e4ff0b7424 */ /* 0x000fc600078e00ff */
[----:B------:R-:W-:-:S05]  /*01d0*/  FSEL R5, R5, |R4|, !P0 ;  /* 0x4000000405057208 */ /* 0x000fca0004000000 */
[----:B------:R-:W-:-:S05]  /*01e0*/  VIADD R6, R5, 0xc0cafb0d ;  /* 0xc0cafb0d05067836 */ /* 0x000fca0000000000 */
[----:B------:R-:W-:-:S04]  /*01f0*/  LOP3.LUT R6, R6, 0xff800000, RZ, 0xc0, !PT ;  /* 0xff80000006067812 */ /* 0x000fc800078ec0ff */
[-C--:B------:R-:W-:Y:S02]  /*0200*/  IADD3 R5, PT, PT, R5, -R6.reuse, RZ ;  /* 0x8000000605057210 */ /* 0x080fe40007ffe0ff */
[----:B------:R-:W-:-:S03]  /*0210*/  I2FP.F32.S32 R6, R6 ;  /* 0x0000000600067245 */ /* 0x000fc60000201400 */
[C---:B------:R-:W-:Y:S01]  /*0220*/  FADD R8, R5.reuse, 1 ;  /* 0x3f80000005087421 */ /* 0x040fe20000000000 */
[----:B------:R-:W-:Y:S01]  /*0230*/  FADD R7, R5, -1 ;  /* 0xbf80000005077421 */ /* 0x000fe20000000000 */
[----:B------:R-:W-:Y:S02]  /*0240*/  FSEL R5, RZ, -24, P0 ;  /* 0xc1c00000ff057808 */ /* 0x000fe40000000000 */
[----:B------:R-:W-:Y:S01]  /*0250*/  FSETP.NEU.AND P0, PT, |R4|, +INF , PT ;  /* 0x7f8000000400780b */ /* 0x000fe20003f0d200 */
[----:B------:R-:W-:Y:S01]  /*0260*/  FADD R9, R7, R7 ;  /* 0x0000000707097221 */ /* 0x000fe20000000000 */
[----:B------:R-:W0:Y:S01]  /*0270*/  MUFU.RCP R8, R8 ;  /* 0x0000000800087308 */ /* 0x000e220000001000 */
[----:B------:R-:W-:Y:S01]  /*0280*/  FFMA R5, R6, 1.1920928955078125e-07, R5 ;  /* 0x3400000006057823 */ /* 0x000fe20000000005 */
[----:B------:R-:W-:-:S13]  /*0290*/  FSETP.NEU.AND P0, PT, R4, RZ, P0 ;  /* 0x000000ff0400720b */ /* 0x000fda000070d000 */
[----:B------:R-:W-:Y:S01]  /*02a0*/  @!P0 FADD R4, R4, R4 ;  /* 0x0000000404048221 */ /* 0x000fe20000000000 */
[----:B0-----:R-:W-:-:S04]  /*02b0*/  FMUL R10, R8, R9 ;  /* 0x00000009080a7220 */ /* 0x001fc80000400000 */
[----:B------:R-:W-:Y:S01]  /*02c0*/  FADD R9, R7, -R10 ;  /* 0x8000000a07097221 */ /* 0x000fe20000000000 */
[CC--:B------:R-:W-:Y:S01]  /*02d0*/  FMUL R6, R10.reuse, R10.reuse ;  /* 0x0000000a0a067220 */ /* 0x0c0fe20000400000 */
[----:B------:R-:W-:Y:S02]  /*02e0*/  FFMA R14, R10, 1.4426950216293334961, R5 ;  /* 0x3fb8aa3b0a0e7823 */ /* 0x000fe40000000005 */
[----:B------:R-:W-:Y:S01]  /*02f0*/  FADD R12, R9, R9 ;  /* 0x00000009090c7221 */ /* 0x000fe20000000000 */
[C---:B------:R-:W-:Y:S01]  /*0300*/  FFMA R9, R6.reuse, R11, 0.0032181653659790754318 ;  /* 0x3b52e7db06097423 */ /* 0x040fe2000000000b */
[----:B------:R-:W-:Y:S02]  /*0310*/  FADD R5, R5, -R14 ;  /* 0x8000000e05057221 */ /* 0x000fe40000000000 */
[----:B------:R-:W-:Y:S01]  /*0320*/  FFMA R7, R7, -R10, R12 ;  /* 0x8000000a07077223 */ /* 0x000fe2000000000c */
[----:B------:R-:W-:Y:S01]  /*0330*/  FFMA R9, R6, R9, 0.018033718690276145935 ;  /* 0x3c93bb7306097423 */ /* 0x000fe20000000009 */
[----:B------:R-:W-:-:S02]  /*0340*/  FFMA R12, R10, 1.4426950216293334961, R5 ;  /* 0x3fb8aa3b0a0c7823 */ /* 0x000fc40000000005 */
[----:B------:R-:W-:Y:S01]  /*0350*/  FMUL R7, R8, R7 ;  /* 0x0000000708077220 */ /* 0x000fe20000400000 */
[----:B------:R-:W-:-:S03]  /*0360*/  FFMA R9, R6, R9, 0.12022458761930465698 ;  /* 0x3df6384f06097423 */ /* 0x000fc60000000009 */
[----:B------:R-:W-:Y:S01]  /*0370*/  FFMA R5, R7, 1.4426950216293334961, R12 ;  /* 0x3fb8aa3b07057823 */ /* 0x000fe2000000000c */
[----:B------:R-:W-:-:S03]  /*0380*/  FMUL R9, R6, R9 ;  /* 0x0000000906097220 */ /* 0x000fc60000400000 */
[----:B------:R-:W-:Y:S01]  /*0390*/  FFMA R8, R10, 1.9251366722983220825e-08, R5 ;  /* 0x32a55e340a087823 */ /* 0x000fe20000000005 */
[----:B------:R-:W-:-:S04]  /*03a0*/  FMUL R6, R9, 3 ;  /* 0x4040000009067820 */ /* 0x000fc80000400000 */
[----:B------:R-:W-:Y:S01]  /*03b0*/  FFMA R6, R7, R6, R8 ;  /* 0x0000000607067223 */ /* 0x000fe20000000008 */
[----:B------:R-:W-:-:S03]  /*03c0*/  MOV R8, 0x391fcb8e ;  /* 0x391fcb8e00087802 */ /* 0x000fc60000000f00 */
[----:B------:R-:W-:-:S04]  /*03d0*/  FFMA R9, R10, R9, R6 ;  /* 0x000000090a097223 */ /* 0x000fc80000000006 */
[----:B------:R-:W-:-:S04]  /*03e0*/  FADD R5, R14, R9 ;  /* 0x000000090e057221 */ /* 0x000fc80000000000 */
[----:B------:R-:W-:Y:S01]  /*03f0*/  FMUL R6, R5, 2 ;  /* 0x4000000005067820 */ /* 0x000fe20000400000 */
[----:B------:R-:W-:-:S03]  /*0400*/  FADD R14, -R14, R5 ;  /* 0x000000050e0e7221 */ /* 0x000fc60000000100 */
[----:B------:R-:W0:Y:S01]  /*0410*/  FRND R7, R6 ;  /* 0x0000000600077307 */ /* 0x000e220000201000 */
[----:B------:R-:W-:Y:S01]  /*0420*/  FADD R14, R9, -R14 ;  /* 0x8000000e090e7221 */ /* 0x000fe20000000000 */
[----:B------:R-:W-:Y:S01]  /*0430*/  FFMA R5, R5, 2, -R6 ;  /* 0x4000000005057823 */ /* 0x000fe20000000806 */
[----:B------:R-:W-:-:S03]  /*0440*/  FSETP.GT.AND P2, PT, |R6|, 152, PT ;  /* 0x431800000600780b */ /* 0x000fc60003f44200 */
[----:B------:R-:W-:Y:S01]  /*0450*/  FFMA R14, R14, 2, R5 ;  /* 0x400000000e0e7823 */ /* 0x000fe20000000005 */
[----:B0-----:R-:W-:Y:S01]  /*0460*/  FADD R5, R6, -R7 ;  /* 0x8000000706057221 */ /* 0x001fe20000000000 */
[----:B------:R-:W-:-:S03]  /*0470*/  FSETP.GT.AND P1, PT, R7, RZ, PT ;  /* 0x000000ff0700720b */ /* 0x000fc60003f24000 */
[----:B------:R-:W-:Y:S01]  /*0480*/  FADD R5, R5, R14 ;  /* 0x0000000e05057221 */ /* 0x000fe20000000000 */
[----:B------:R-:W-:Y:S02]  /*0490*/  SEL R7, RZ, 0x83000000, P1 ;  /* 0x83000000ff077807 */ /* 0x000fe40000800000 */
[----:B------:R-:W-:Y:S01]  /*04a0*/  FSETP.GEU.AND P1, PT, R6, RZ, PT ;  /* 0x000000ff0600720b */ /* 0x000fe20003f2e000 */
[----:B------:R-:W-:Y:S02]  /*04b0*/  FFMA R8, R5, R8, 0.0013391353422775864601 ;  /* 0x3aaf85ed05087423 */ /* 0x000fe40000000008 */
[----:B------:R-:W-:Y:S02]  /*04c0*/  VIADD R9, R7, 0x7f000000 ;  /* 0x7f00000007097836 */ /* 0x000fe40000000000 */
[C---:B------:R-:W-:Y:S02]  /*04d0*/  FFMA R10, R5.reuse, R8, 0.0096188392490148544312 ;  /* 0x3c1d9856050a7423 */ /* 0x040fe40000000008 */
[----:B------:R-:W0:Y:S02]  /*04e0*/  F2I.NTZ R8, R6 ;  /* 0x0000000600087305 */ /* 0x000e240000203100 */
[----:B------:R-:W-:-:S04]  /*04f0*/  FFMA R10, R5, R10, 0.055503588169813156128 ;  /* 0x3d6357bb050a7423 */ /* 0x000fc8000000000a */
[----:B------:R-:W-:-:S04]  /*0500*/  FFMA R10, R5, R10, 0.24022644758224487305 ;  /* 0x3e75fdec050a7423 */ /* 0x000fc8000000000a */
[----:B------:R-:W-:-:S04]  /*0510*/  FFMA R10, R5, R10, 0.69314718246459960938 ;  /* 0x3f317218050a7423 */ /* 0x000fc8000000000a */
[----:B------:R-:W-:Y:S01]  /*0520*/  FFMA R10, R5, R10, 1 ;  /* 0x3f800000050a7423 */ /* 0x000fe2000000000a */
[----:B0-----:R-:W-:Y:S02]  /*0530*/  LEA R8, R8, -R7, 0x17 ;  /* 0x8000000708087211 */ /* 0x001fe400078eb8ff */
[----:B------:R-:W-:Y:S01]  /*0540*/  FSEL R5, RZ, +INF , !P1 ;  /* 0x7f800000ff057808 */ /* 0x000fe20004800000 */
[----:B------:R-:W-:-:S04]  /*0550*/  FMUL R9, R9, R10 ;  /* 0x0000000a09097220 */ /* 0x000fc80000400000 */
[----:B------:R-:W-:Y:S01]  /*0560*/  @!P2 FMUL R5, R8, R9 ;  /* 0x000000090805a220 */ /* 0x000fe20000400000 */
[----:B------:R-:W-:-:S07]  /*0570*/  @!P0 LOP3.LUT R5, R4, 0x7fffffff, RZ, 0xc0, !PT ;  /* 0x7fffffff04058812 */ /* 0x000fce00078ec0ff */
.L_x_15:
[----:B------:R-:W-:Y:S05]  /*0580*/  BSYNC.RECONVERGENT B0 ;  /* 0x0000000000007941 */ /* 0x000fea0003800200 */
.L_x_14:
[----:B------:R-:W0:Y:S01]  /*0590*/  S2UR UR5, SR_CgaCtaId ;  /* 0x00000000000579c3 */ /* 0x000e220000008800 */
[----:B------:R-:W-:Y:S01]  /*05a0*/  UMOV UR4, 0x400 ;  /* 0x0000040000047882 */ /* 0x000fe20000000000 */
[----:B------:R-:W-:Y:S02]  /*05b0*/  ISETP.GE.U32.AND P0, PT, R3, 0x2, PT ;  /* 0x000000020300780c */ /* 0x000fe40003f06070 */
[----:B------:R-:W-:Y:S01]  /*05c0*/  ISETP.NE.AND P2, PT, R0, RZ, PT ;  /* 0x000000ff0000720c */ /* 0x000fe20003f45270 */
[----:B0-----:R-:W-:-:S06]  /*05d0*/  ULEA UR4, UR5, UR4, 0x18 ;  /* 0x0000000405047291 */ /* 0x001fcc000f8ec0ff */
[----:B------:R-:W-:-:S05]  /*05e0*/  LEA R4, R0, UR4, 0x2 ;  /* 0x0000000400047c11 */ /* 0x000fca000f8e10ff */
[----:B------:R0:W-:Y:S01]  /*05f0*/  STS [R4], R5 ;  /* 0x0000000504007388 */ /* 0x0001e20000000800 */
[----:B------:R-:W-:Y:S06]  /*0600*/  BAR.SYNC.DEFER_BLOCKING 0x0 ;  /* 0x0000000000007b1d */ /* 0x000fec0000010000 */
[----:B------:R-:W-:Y:S05]  /*0610*/  @!P0 BRA `(.L_x_16) ;  /* 0x0000000000448947 */ /* 0x000fea0003800000 */
[----:B0-----:R-:W-:Y:S01]  /*0620*/  IMAD.MOV.U32 R5, RZ, RZ, 0x1 ;  /* 0x00000001ff057424 */ /* 0x001fe200078e00ff */
[----:B------:R-:W0:Y:S01]  /*0630*/  LDCU UR6, c[0x0][0x398] ;  /* 0x00007300ff0677ac */ /* 0x000e220008000800 */
[----:B------:R-:W-:-:S05]  /*0640*/  NOP ;  /* 0x0000000000007918 */ /* 0x000fca0000000000 */
.L_x_17:
[----:B------:R-:W-:Y:S02]  /*0650*/  IADD3 R6, PT, PT, R0, R5, RZ ;  /* 0x0000000500067210 */ /* 0x000fe40007ffe0ff */
[----:B------:R-:W-:Y:S02]  /*0660*/  LEA R7, R5, 0xffffffff, 0x1 ;  /* 0xffffffff05077811 */ /* 0x000fe400078e08ff */
[----:B0-----:R-:W-:Y:S02]  /*0670*/  ISETP.GE.U32.AND P1, PT, R6, UR6, PT ;  /* 0x0000000606007c0c */ /* 0x001fe4000bf26070 */
[----:B------:R-:W-:-:S04]  /*0680*/  LOP3.LUT P0, RZ, R7, R0, RZ, 0xc0, !PT ;  /* 0x0000000007ff7212 */ /* 0x000fc8000780c0ff */
[----:B------:R-:W-:-:S13]  /*0690*/  PLOP3.LUT P0, PT, P1, P0, PT, 0xf8, 0x8f ;  /* 0x00000000008f781c */ /* 0x000fda0000f01f70 */
[C---:B------:R-:W-:Y:S01]  /*06a0*/  @!P0 IMAD R6, R5.reuse, 0x4, R4 ;  /* 0x0000000405068824 */ /* 0x040fe200078e0204 */
[----:B------:R-:W-:Y:S01]  /*06b0*/  @!P0 LDS R7, [R4] ;  /* 0x0000000004078984 */ /* 0x000fe20000000800 */
[----:B------:R-:W-:-:S04]  /*06c0*/  SHF.L.U32 R5, R5, 0x1, RZ ;  /* 0x0000000105057819 */ /* 0x000fc800000006ff */
[----:B------:R-:W0:Y:S02]  /*06d0*/  @!P0 LDS R6, [R6] ;  /* 0x0000000006068984 */ /* 0x000e240000000800 */
[----:B0-----:R-:W-:-:S05]  /*06e0*/  @!P0 FADD R7, R6, R7 ;  /* 0x0000000706078221 */ /* 0x001fca0000000000 */
[----:B------:R1:W-:Y:S01]  /*06f0*/  @!P0 STS [R4], R7 ;  /* 0x0000000704008388 */ /* 0x0003e20000000800 */
[----:B------:R-:W-:Y:S01]  /*0700*/  BAR.SYNC.DEFER_BLOCKING 0x0 ;  /* 0x0000000000007b1d */ /* 0x000fe20000010000 */
[----:B------:R-:W-:-:S13]  /*0710*/  ISETP.GE.U32.AND P0, PT, R5, R3, PT ;  /* 0x000000030500720c */ /* 0x000fda0003f06070 */
[----:B-1----:R-:W-:Y:S05]  /*0720*/  @!P0 BRA `(.L_x_17) ;  /* 0xfffffffc00c88947 */ /* 0x002fea000383ffff */
.L_x_16:
[----:B------:R-:W-:Y:S05]  /*0730*/  @P2 EXIT ;  /* 0x000000000000294d */ /* 0x000fea0003800000 */
[----:B------:R-:W1:Y:S01]  /*0740*/  S2UR UR5, SR_CgaCtaId ;  /* 0x00000000000579c3 */ /* 0x000e620000008800 */
[----:B------:R-:W-:Y:S01]  /*0750*/  UMOV UR4, 0x400 ;  /* 0x0000040000047882 */ /* 0x000fe20000000000 */
[----:B------:R-:W-:-:S04]  /*0760*/  I2FP.F32.S32 R3, UR6 ;  /* 0x0000000600037c45 */ /* 0x000fc80008201400 */
[----:B0-----:R-:W0:Y:S02]  /*0770*/  MUFU.RCP R4, R3 ;  /* 0x0000000300047308 */ /* 0x001e240000001000 */
[----:B0-----:R-:W-:Y:S01]  /*0780*/  FFMA R5, -R3, R4, 1 ;  /* 0x3f80000003057423 */ /* 0x001fe20000000104 */
[----:B-1----:R-:W-:-:S03]  /*0790*/  ULEA UR4, UR5, UR4, 0x18 ;  /* 0x0000000405047291 */ /* 0x002fc6000f8ec0ff */
[----:B------:R-:W-:-:S06]  /*07a0*/  FFMA R5, R4, R5, R4 ;  /* 0x0000000504057223 */ /* 0x000fcc0000000004 */
[----:B------:R-:W0:Y:S02]  /*07b0*/  LDS R0, [UR4] ;  /* 0x00000004ff007984 */ /* 0x000e240008000800 */
[----:B0-----:R-:W0:Y:S01]  /*07c0*/  FCHK P0, R0, R3 ;  /* 0x0000000300007302 */ /* 0x001e220000000000 */
[----:B------:R-:W-:-:S04]  /*07d0*/  FFMA R4, R0, R5, RZ ;  /* 0x0000000500047223 */ /* 0x000fc800000000ff */
[----:B------:R-:W-:-:S04]  /*07e0*/  FFMA R6, -R3, R4, R0 ;  /* 0x0000000403067223 */ /* 0x000fc80000000100 */
[----:B------:R-:W-:Y:S01]  /*07f0*/  FFMA R4, R5, R6, R4 ;  /* 0x0000000605047223 */ /* 0x000fe20000000004 */
[----:B0-----:R-:W-:Y:S06]  /*0800*/  @!P0 BRA `(.L_x_18) ;  /* 0x00000000000c8947 */ /* 0x001fec0003800000 */
[----:B------:R-:W-:-:S07]  /*0810*/  MOV R4, 0x830 ;  /* 0x0000083000047802 */ /* 0x000fce0000000f00 */
[----:B------:R-:W-:Y:S05]  /*0820*/  CALL.REL.NOINC `($__internal_2_$__cuda_sm3x_div_rn_noftz_f32_slowpath) ;  /* 0x0000000000a47944 */ /* 0x000fea0003c00000 */
[----:B------:R-:W-:-:S07]  /*0830*/  IMAD.MOV.U32 R4, RZ, RZ, R0 ;  /* 0x000000ffff047224 */ /* 0x000fce00078e0000 */
.L_x_18:
[----:B------:R-:W-:Y:S01]  /*0840*/  IADD3 R0, PT, PT, R4, -0xd000000, RZ ;  /* 0xf300000004007810 */ /* 0x000fe20007ffe0ff */
[----:B------:R0:W1:Y:S03]  /*0850*/  MUFU.RSQ R3, R4 ;  /* 0x0000000400037308 */ /* 0x0000660000001400 */
[----:B------:R-:W-:-:S13]  /*0860*/  ISETP.GT.U32.AND P0, PT, R0, 0x727fffff, PT ;  /* 0x727fffff0000780c */ /* 0x000fda0003f04070 */
[----:B0-----:R-:W-:Y:S05]  /*0870*/  @!P0 BRA `(.L_x_19) ;  /* 0x0000000000148947 */ /* 0x001fea0003800000 */
[----:B------:R-:W-:Y:S01]  /*0880*/  IMAD.MOV.U32 R0, RZ, RZ, R4 ;  /* 0x000000ffff007224 */ /* 0x000fe200078e0004 */
[----:B------:R-:W-:-:S07]  /*0890*/  MOV R6, 0x8b0 ;  /* 0x000008b000067802 */ /* 0x000fce0000000f00 */
[----:B-1----:R-:W-:Y:S05]  /*08a0*/  CALL.REL.NOINC `($__internal_1_$__cuda_sm20_sqrt_rn_f32_slowpath) ;  /* 0x0000000000287944 */ /* 0x002fea0003c00000 */
[----:B------:R-:W-:Y:S01]  /*08b0*/  MOV R7, R3 ;  /* 0x0000000300077202 */ /* 0x000fe20000000f00 */
[----:B------:R-:W-:Y:S06]  /*08c0*/  BRA `(.L_x_20) ;  /* 0x0000000000107947 */ /* 0x000fec0003800000 */
.L_x_19:
[C---:B-1----:R-:W-:Y:S01]  /*08d0*/  FMUL.FTZ R7, R3.reuse, R4 ;  /* 0x0000000403077220 */ /* 0x042fe20000410000 */
[----:B------:R-:W-:-:S03]  /*08e0*/  FMUL.FTZ R0, R3, 0.5 ;  /* 0x3f00000003007820 */ /* 0x000fc60000410000 */
[----:B------:R-:W-:-:S04]  /*08f0*/  FFMA R4, -R7, R7, R4 ;  /* 0x0000000707047223 */ /* 0x000fc80000000104 */
[----:B------:R-:W-:-:S07]  /*0900*/  FFMA R7, R4, R0, R7 ;  /* 0x0000000004077223 */ /* 0x000fce0000000007 */
.L_x_20:
[----:B------:R-:W0:Y:S02]  /*0910*/  LDC.64 R4, c[0x0][0x390] ;  /* 0x0000e400ff047b82 */ /* 0x000e240000000a00 */
[----:B0-----:R-:W-:-:S05]  /*0920*/  IMAD.WIDE.U32 R2, R2, 0x4, R4 ;  /* 0x0000000402027825 */ /* 0x001fca00078e0004 */
[----:B------:R-:W-:Y:S01]  /*0930*/  STG.E desc[UR8][R2.64], R7 ;  /* 0x0000000702007986 */ /* 0x000fe2000c101908 */
[----:B------:R-:W-:Y:S05]  /*0940*/  EXIT ;  /* 0x000000000000794d */ /* 0x000fea0003800000 */
        .weak           $__internal_1_$__cuda_sm20_sqrt_rn_f32_slowpath
        .type           $__internal_1_$__cuda_sm20_sqrt_rn_f32_slowpath,@function
        .size           $__internal_1_$__cuda_sm20_sqrt_rn_f32_slowpath,($__internal_2_$__cuda_sm3x_div_rn_noftz_f32_slowpath - $__internal_1_$__cuda_sm20_sqrt_rn_f32_slowpath)
$__internal_1_$__cuda_sm20_sqrt_rn_f32_slowpath:
[----:B------:R-:W-:-:S13]  /*0950*/  LOP3.LUT P0, RZ, R0, 0x7fffffff, RZ, 0xc0, !PT ;  /* 0x7fffffff00ff7812 */ /* 0x000fda000780c0ff */
[----:B------:R-:W-:Y:S01]  /*0960*/  @!P0 IMAD.MOV.U32 R3, RZ, RZ, R0 ;  /* 0x000000ffff038224 */ /* 0x000fe200078e0000 */
[----:B------:R-:W-:Y:S06]  /*0970*/  @!P0 BRA `(.L_x_21) ;  /* 0x0000000000448947 */ /* 0x000fec0003800000 */
[----:B------:R-:W-:-:S13]  /*0980*/  FSETP.GEU.FTZ.AND P0, PT, R0, RZ, PT ;  /* 0x000000ff0000720b */ /* 0x000fda0003f1e000 */
[----:B------:R-:W-:Y:S01]  /*0990*/  @!P0 MOV R3, 0x7fffffff ;  /* 0x7fffffff00038802 */ /* 0x000fe20000000f00 */
[----:B------:R-:W-:Y:S06]  /*09a0*/  @!P0 BRA `(.L_x_21) ;  /* 0x0000000000388947 */ /* 0x000fec0003800000 */
[----:B------:R-:W-:-:S13]  /*09b0*/  FSETP.GTU.FTZ.AND P0, PT, |R0|, +INF , PT ;  /* 0x7f8000000000780b */ /* 0x000fda0003f1c200 */
[----:B------:R-:W-:Y:S01]  /*09c0*/  @P0 FADD.FTZ R3, R0, 1 ;  /* 0x3f80000000030421 */ /* 0x000fe20000010000 */
[----:B------:R-:W-:Y:S06]  /*09d0*/  @P0 BRA `(.L_x_21) ;  /* 0x00000000002c0947 */ /* 0x000fec0003800000 */
[----:B------:R-:W-:-:S13]  /*09e0*/  FSETP.NEU.FTZ.AND P0, PT, |R0|, +INF , PT ;  /* 0x7f8000000000780b */ /* 0x000fda0003f1d200 */
[----:B------:R-:W-:Y:S01]  /*09f0*/  @!P0 IMAD.MOV.U32 R3, RZ, RZ, R0 ;  /* 0x000000ffff038224 */ /* 0x000fe200078e0000 */
[----:B------:R-:W-:Y:S06]  /*0a00*/  @!P0 BRA `(.L_x_21) ;  /* 0x0000000000208947 */ /* 0x000fec0003800000 */
[----:B------:R-:W-:-:S04]  /*0a10*/  FFMA R0, R0, 1.84467440737095516160e+19, RZ ;  /* 0x5f80000000007823 */ /* 0x000fc800000000ff */
[----:B------:R-:W0:Y:S02]  /*0a20*/  MUFU.RSQ R3, R0 ;  /* 0x0000000000037308 */ /* 0x000e240000001400 */
[----:B0-----:R-:W-:Y:S01]  /*0a30*/  FMUL.FTZ R5, R0, R3 ;  /* 0x0000000300057220 */ /* 0x001fe20000410000 */
[----:B------:R-:W-:-:S03]  /*0a40*/  FMUL.FTZ R3, R3, 0.5 ;  /* 0x3f00000003037820 */ /* 0x000fc60000410000 */
[----:B------:R-:W-:-:S04]  /*0a50*/  FADD.FTZ R4, -R5, -RZ ;  /* 0x800000ff05047221 */ /* 0x000fc80000010100 */
[----:B------:R-:W-:-:S04]  /*0a60*/  FFMA R4, R5, R4, R0 ;  /* 0x0000000405047223 */ /* 0x000fc80000000000 */
[----:B------:R-:W-:-:S04]  /*0a70*/  FFMA R3, R4, R3, R5 ;  /* 0x0000000304037223 */ /* 0x000fc80000000005 */
[----:B------:R-:W-:-:S07]  /*0a80*/  FMUL.FTZ R3, R3, 2.3283064365386962891e-10 ;  /* 0x2f80000003037820 */ /* 0x000fce0000410000 */
.L_x_21:
[----:B------:R-:W-:Y:S01]  /*0a90*/  MOV R4, R6 ;  /* 0x0000000600047202 */ /* 0x000fe20000000f00 */
[----:B------:R-:W-:-:S04]  /*0aa0*/  IMAD.MOV.U32 R5, RZ, RZ, 0x0 ;  /* 0x00000000ff057424 */ /* 0x000fc800078e00ff */
[----:B------:R-:W-:Y:S05]  /*0ab0*/  RET.REL.NODEC R4 `(_Z8matrixSDPfS_S_i) ;  /* 0xfffffff404507950 */ /* 0x000fea0003c3ffff */
        .weak           $__internal_2_$__cuda_sm3x_div_rn_noftz_f32_slowpath
        .type           $__internal_2_$__cuda_sm3x_div_rn_noftz_f32_slowpath,@function
        .size           $__internal_2_$__cuda_sm3x_div_rn_noftz_f32_slowpath,(.L_x_45 - $__internal_2_$__cuda_sm3x_div_rn_noftz_f32_slowpath)
$__internal_2_$__cuda_sm3x_div_rn_noftz_f32_slowpath:
[--C-:B------:R-:W-:Y:S01]  /*0ac0*/  SHF.R.U32.HI R6, RZ, 0x17, R3.reuse ;  /* 0x00000017ff067819 */ /* 0x100fe20000011603 */
[----:B------:R-:W-:Y:S01]  /*0ad0*/  IMAD.MOV.U32 R8, RZ, RZ, R3 ;  /* 0x000000ffff087224 */ /* 0x000fe200078e0003 */
[----:B------:R-:W-:Y:S02]  /*0ae0*/  SHF.R.U32.HI R5, RZ, 0x17, R0 ;  /* 0x00000017ff057819 */ /* 0x000fe40000011600 */
[----:B------:R-:W-:Y:S02]  /*0af0*/  LOP3.LUT R6, R6, 0xff, RZ, 0xc0, !PT ;  /* 0x000000ff06067812 */ /* 0x000fe400078ec0ff */
[----:B------:R-:W-:Y:S02]  /*0b00*/  LOP3.LUT R5, R5, 0xff, RZ, 0xc0, !PT ;  /* 0x000000ff05057812 */ /* 0x000fe400078ec0ff */
[----:B------:R-:W-:Y:S02]  /*0b10*/  IADD3 R11, PT, PT, R6, -0x1, RZ ;  /* 0xffffffff060b7810 */ /* 0x000fe40007ffe0ff */
[----:B------:R-:W-:Y:S01]  /*0b20*/  MOV R7, R0 ;  /* 0x0000000000077202 */ /* 0x000fe20000000f00 */
[----:B------:R-:W-:Y:S01]  /*0b30*/  VIADD R10, R5, 0xffffffff ;  /* 0xffffffff050a7836 */ /* 0x000fe20000000000 */
[----:B------:R-:W-:-:S04]  /*0b40*/  ISETP.GT.U32.AND P0, PT, R11, 0xfd, PT ;  /* 0x000000fd0b00780c */ /* 0x000fc80003f04070 */
[----:B------:R-:W-:-:S13]  /*0b50*/  ISETP.GT.U32.OR P0, PT, R10, 0xfd, P0 ;  /* 0x000000fd0a00780c */ /* 0x000fda0000704470 */
[----:B------:R-:W-:Y:S01]  /*0b60*/  @!P0 MOV R9, RZ ;  /* 0x000000ff00098202 */ /* 0x000fe20000000f00 */
        /* <DEDUP_REMOVED lines=19> */
[----:B------:R-:W-:Y:S01]  /*0ca0*/  @P0 IMAD.MOV.U32 R9, RZ, RZ, RZ ;  /* 0x000000ffff090224 */ /* 0x000fe200078e00ff */
[----:B------:R-:W-:Y:S01]  /*0cb0*/  @!P0 MOV R9, 0xffffffc0 ;  /* 0xffffffc000098802 */ /* 0x000fe20000000f00 */
[----:B------:R-:W-:Y:S01]  /*0cc0*/  @!P0 FFMA R7, R0, 1.84467440737095516160e+19, RZ ;  /* 0x5f80000000078823 */ /* 0x000fe200000000ff */
[----:B------:R-:W-:-:S03]  /*0cd0*/  @!P1 FFMA R8, R3, 1.84467440737095516160e+19, RZ ;  /* 0x5f80000003089823 */ /* 0x000fc600000000ff */
[----:B------:R-:W-:-:S07]  /*0ce0*/  @!P1 VIADD R9, R9, 0x40 ;  /* 0x0000004009099836 */ /* 0x000fce0000000000 */
.L_x_22:
[----:B------:R-:W-:Y:S01]  /*0cf0*/  LEA R3, R6, 0xc0800000, 0x17 ;  /* 0xc080000006037811 */ /* 0x000fe200078eb8ff */
[----:B------:R-:W-:-:S03]  /*0d00*/  VIADD R5, R5, 0xffffff81 ;  /* 0xffffff8105057836 */ /* 0x000fc60000000000 */
[----:B------:R-:W-:Y:S01]  /*0d10*/  IADD3 R3, PT, PT, -R3, R8, RZ ;  /* 0x0000000803037210 */ /* 0x000fe20007ffe1ff */
[C---:B------:R-:W-:Y:S01]  /*0d20*/  IMAD R0, R5.reuse, -0x800000, R7 ;  /* 0xff80000005007824 */ /* 0x040fe200078e0207 */
[----:B------:R-:W-:Y:S02]  /*0d30*/  IADD3 R6, PT, PT, R5, 0x7f, -R6 ;  /* 0x0000007f05067810 */ /* 0x000fe40007ffe806 */
[----:B------:R-:W0:Y:S01]  /*0d40*/  MUFU.RCP R8, R3 ;  /* 0x0000000300087308 */ /* 0x000e220000001000 */
[----:B------:R-:W-:Y:S01]  /*0d50*/  FADD.FTZ R11, -R3, -RZ ;  /* 0x800000ff030b7221 */ /* 0x000fe20000010100 */
[----:B------:R-:W-:-:S03]  /*0d60*/  IADD3 R6, PT, PT, R6, R9, RZ ;  /* 0x0000000906067210 */ /* 0x000fc60007ffe0ff */
        /* <DEDUP_REMOVED lines=9> */
[----:B------:R-:W-:-:S05]  /*0e00*/  IMAD.IADD R9, R3, 0x1, R6 ;  /* 0x0000000103097824 */ /* 0x000fca00078e0206 */
[----:B------:R-:W-:-:S04]  /*0e10*/  IADD3 R3, PT, PT, R9, -0x1, RZ ;  /* 0xffffffff09037810 */ /* 0x000fc80007ffe0ff */
        /* <DEDUP_REMOVED lines=15> */
[C---:B------:R-:W-:Y:S01]  /*0f10*/  VIADD R8, R9.reuse, 0x20 ;  /* 0x0000002009087836 */ /* 0x040fe20000000000 */
[----:B------:R-:W-:Y:S02]  /*0f20*/  IADD3 R7, PT, PT, -R9, RZ, RZ ;  /* 0x000000ff09077210 */ /* 0x000fe40007ffe1ff */
[----:B------:R-:W-:-:S02]  /*0f30*/  LOP3.LUT R5, R5, 0x800000, RZ, 0xfc, !PT ;  /* 0x0080000005057812 */ /* 0x000fc400078efcff */
[----:B------:R-:W-:Y:S02]  /*0f40*/  FSETP.NEU.FTZ.AND P0, PT, R3, R6, PT ;  /* 0x000000060300720b */ /* 0x000fe40003f1d000 */
[----:B------:R-:W-:Y:S02]  /*0f50*/  SHF.L.U32 R8, R5, R8, RZ ;  /* 0x0000000805087219 */ /* 0x000fe400000006ff */
[----:B------:R-:W-:Y:S02]  /*0f60*/  SEL R6, R7, RZ, P2 ;  /* 0x000000ff07067207 */ /* 0x000fe40001000000 */
[----:B------:R-:W-:Y:S02]  /*0f70*/  ISETP.NE.AND P1, PT, R8, RZ, P1 ;  /* 0x000000ff0800720c */ /* 0x000fe40000f25270 */
[----:B------:R-:W-:Y:S02]  /*0f80*/  SHF.R.U32.HI R6, RZ, R6, R5 ;  /* 0x00000006ff067219 */ /* 0x000fe40000011605 */
[----:B------:R-:W-:-:S02]  /*0f90*/  PLOP3.LUT P0, PT, P0, P1, PT, 0xf8, 0x8f ;  /* 0x00000000008f781c */ /* 0x000fc40000703f70 */
[----:B------:R-:W-:Y:S02]  /*0fa0*/  SHF.R.U32.HI R8, RZ, 0x1, R6 ;  /* 0x00000001ff087819 */ /* 0x000fe40000011606 */
[----:B------:R-:W-:-:S04]  /*0fb0*/  SEL R3, RZ, 0x1, !P0 ;  /* 0x00000001ff037807 */ /* 0x000fc80004000000 */
[----:B------:R-:W-:-:S04]  /*0fc0*/  LOP3.LUT R3, R3, 0x1, R8, 0xf8, !PT ;  /* 0x0000000103037812 */ /* 0x000fc800078ef808 */
[----:B------:R-:W-:-:S05]  /*0fd0*/  LOP3.LUT R3, R3, R6, RZ, 0xc0, !PT ;  /* 0x0000000603037212 */ /* 0x000fca00078ec0ff */
[----:B------:R-:W-:-:S05]  /*0fe0*/  IMAD.IADD R3, R8, 0x1, R3 ;  /* 0x0000000108037824 */ /* 0x000fca00078e0203 */
[----:B------:R-:W-:Y:S01]  /*0ff0*/  LOP3.LUT R0, R3, R0, RZ, 0xfc, !PT ;  /* 0x0000000003007212 */ /* 0x000fe200078efcff */
[----:B------:R-:W-:Y:S06]  /*1000*/  BRA `(.L_x_29) ;  /* 0x0000000000347947 */ /* 0x000fec0003800000 */
.L_x_28:
[----:B------:R-:W-:-:S04]  /*1010*/  LOP3.LUT R0, R0, 0x80000000, RZ, 0xc0, !PT ;  /* 0x8000000000007812 */ /* 0x000fc800078ec0ff */
[----:B------:R-:W-:Y:S01]  /*1020*/  LOP3.LUT R0, R0, 0x7f800000, RZ, 0xfc, !PT ;  /* 0x7f80000000007812 */ /* 0x000fe200078efcff */
[----:B------:R-:W-:Y:S06]  /*1030*/  BRA `(.L_x_29) ;  /* 0x0000000000287947 */ /* 0x000fec0003800000 */
.L_x_27:
[----:B------:R-:W-:Y:S01]  /*1040*/  LEA R0, R6, R0, 0x17 ;  /* 0x0000000006007211 */ /* 0x000fe200078eb8ff */
[----:B------:R-:W-:Y:S06]  /*1050*/  BRA `(.L_x_29) ;  /* 0x0000000000207947 */ /* 0x000fec0003800000 */
.L_x_26:
[----:B------:R-:W-:-:S04]  /*1060*/  LOP3.LUT R0, R8, 0x80000000, R7, 0x48, !PT ;  /* 0x8000000008007812 */ /* 0x000fc800078e4807 */
[----:B------:R-:W-:Y:S01]  /*1070*/  LOP3.LUT R0, R0, 0x7f800000, RZ, 0xfc, !PT ;  /* 0x7f80000000007812 */ /* 0x000fe200078efcff */
[----:B------:R-:W-:Y:S06]  /*1080*/  BRA `(.L_x_29) ;  /* 0x0000000000147947 */ /* 0x000fec0003800000 */
.L_x_25:
[----:B------:R-:W-:Y:S01]  /*1090*/  LOP3.LUT R0, R8, 0x80000000, R7, 0x48, !PT ;  /* 0x8000000008007812 */ /* 0x000fe200078e4807 */
[----:B------:R-:W-:Y:S06]  /*10a0*/  BRA `(.L_x_29) ;  /* 0x00000000000c7947 */ /* 0x000fec0003800000 */
.L_x_24:
[----:B------:R-:W0:Y:S01]  /*10b0*/  MUFU.RSQ R0, -QNAN ;  /* 0xffc0000000007908 */ /* 0x000e220000001400 */
[----:B------:R-:W-:Y:S05]  /*10c0*/  BRA `(.L_x_29) ;  /* 0x0000000000047947 */ /* 0x000fea0003800000 */
.L_x_23:
[----:B------:R-:W-:-:S07]  /*10d0*/  FADD.FTZ R0, R0, R3 ;  /* 0x0000000300007221 */ /* 0x000fce0000010000 */
.L_x_29:
[----:B------:R-:W-:-:S04]  /*10e0*/  HFMA2 R5, -RZ, RZ, 0, 0 ;  /* 0x00000000ff057431 */ /* 0x000fc800000001ff */
[----:B0-----:R-:W-:Y:S05]  /*10f0*/  RET.REL.NODEC R4 `(_Z8matrixSDPfS_S_i) ;  /* 0xffffffec04c07950 */ /* 0x001fea0003c3ffff */
.L_x_30:
        /* <DEDUP_REMOVED lines=16> */
.L_x_45:


//--------------------- .text._Z10matrixMeanPfS_i --------------------------
	.section	.text._Z10matrixMeanPfS_i,"ax",@progbits
	.align	128
        .global         _Z10matrixMeanPfS_i
        .type           _Z10matrixMeanPfS_i,@function
        .size           _Z10matrixMeanPfS_i,(.L_x_46 - _Z10matrixMeanPfS_i)
        .other          _Z10matrixMeanPfS_i,@"STO_CUDA_ENTRY STV_DEFAULT"
_Z10matrixMeanPfS_i:
.text._Z10matrixMeanPfS_i:
        /* <DEDUP_REMOVED lines=9> */
[----:B------:R-:W4:Y:S01]  /*0090*/  LDC.64 R4, c[0x0][0x380] ;  /* 0x0000e000ff047b82 */ /* 0x000f220000000a00 */
[----:B0-----:R-:W-:-:S02]  /*00a0*/  IMAD R0, R2, UR4, R3 ;  /* 0x0000000402007c24 */ /* 0x001fc4000f8e0203 */
[----:B-1----:R-:W-:-:S04]  /*00b0*/  IMAD R3, R7, UR5, R9 ;  /* 0x0000000507037c24 */ /* 0x002fc8000f8e0209 */
[----:B--2---:R-:W-:-:S04]  /*00c0*/  IMAD R3, R3, UR6, R0 ;  /* 0x0000000603037c24 */ /* 0x004fc8000f8e0200 */
[----:B----4-:R-:W-:-:S06]  /*00d0*/  IMAD.WIDE.U32 R4, R3, 0x4, R4 ;  /* 0x0000000403047825 */ /* 0x010fcc00078e0004 */
[----:B---3--:R-:W2:Y:S01]  /*00e0*/  LDG.E R4, desc[UR8][R4.64] ;  /* 0x0000000804047981 */ /* 0x008ea2000c1e1900 */
[----:B------:R-:W0:Y:S01]  /*00f0*/  S2UR UR5, SR_CgaCtaId ;  /* 0x00000000000579c3 */ /* 0x000e220000008800 */
[----:B------:R-:W-:Y:S01]  /*0100*/  UMOV UR4, 0x400 ;  /* 0x0000040000047882 */ /* 0x000fe20000000000 */
[----:B------:R-:W-:Y:S02]  /*0110*/  ISETP.GE.U32.AND P0, PT, R7, 0x2, PT ;  /* 0x000000020700780c */ /* 0x000fe40003f06070 */
[----:B------:R-:W-:Y:S01]  /*0120*/  ISETP.NE.AND P2, PT, R9, RZ, PT ;  /* 0x000000ff0900720c */ /* 0x000fe20003f45270 */
[----:B0-----:R-:W-:-:S06]  /*0130*/  ULEA UR4, UR5, UR4, 0x18 ;  /* 0x0000000405047291 */ /* 0x001fcc000f8ec0ff */
[----:B------:R-:W-:-:S05]  /*0140*/  LEA R3, R9, UR4, 0x2 ;  /* 0x0000000409037c11 */ /* 0x000fca000f8e10ff */
[----:B--2---:R0:W-:Y:S01]  /*0150*/  STS [R3], R4 ;  /* 0x0000000403007388 */ /* 0x0041e20000000800 */
[----:B------:R-:W-:Y:S06]  /*0160*/  BAR.SYNC.DEFER_BLOCKING 0x0 ;  /* 0x0000000000007b1d */ /* 0x000fec0000010000 */
[----:B------:R-:W-:Y:S05]  /*0170*/  @!P0 BRA `(.L_x_31) ;  /* 0x0000000000448947 */ /* 0x000fea0003800000 */
[----:B------:R-:W-:Y:S01]  /*0180*/  IMAD.MOV.U32 R0, RZ, RZ, 0x1 ;  /* 0x00000001ff007424 */ /* 0x000fe200078e00ff */
[----:B------:R-:W1:Y:S01]  /*0190*/  LDCU UR6, c[0x0][0x390] ;  /* 0x00007200ff0677ac */ /* 0x000e620008000800 */
[----:B------:R-:W-:-:S05]  /*01a0*/  NOP ;  /* 0x0000000000007918 */ /* 0x000fca0000000000 */
.L_x_32:
[----:B------:R-:W-:Y:S01]  /*01b0*/  IMAD.IADD R5, R9, 0x1, R0 ;  /* 0x0000000109057824 */ /* 0x000fe200078e0200 */
[----:B0-----:R-:W-:-:S04]  /*01c0*/  LEA R4, R0, 0xffffffff, 0x1 ;  /* 0xffffffff00047811 */ /* 0x001fc800078e08ff */
[----:B-1----:R-:W-:Y:S02]  /*01d0*/  ISETP.GE.U32.AND P1, PT, R5, UR6, PT ;  /* 0x0000000605007c0c */ /* 0x002fe4000bf26070 */
[----:B------:R-:W-:-:S04]  /*01e0*/  LOP3.LUT P0, RZ, R4, R9, RZ, 0xc0, !PT ;  /* 0x0000000904ff7212 */ /* 0x000fc8000780c0ff */
[----:B------:R-:W-:-:S13]  /*01f0*/  PLOP3.LUT P0, PT, P1, P0, PT, 0xf8, 0x8f ;  /* 0x00000000008f781c */ /* 0x000fda0000f01f70 */
[C---:B------:R-:W-:Y:S01]  /*0200*/  @!P0 IMAD R4, R0.reuse, 0x4, R3 ;  /* 0x0000000400048824 */ /* 0x040fe200078e0203 */
[----:B------:R-:W-:Y:S01]  /*0210*/  @!P0 LDS R5, [R3] ;  /* 0x0000000003058984 */ /* 0x000fe20000000800 */
[----:B------:R-:W-:-:S04]  /*0220*/  IMAD.SHL.U32 R0, R0, 0x2, RZ ;  /* 0x0000000200007824 */ /* 0x000fc800078e00ff */
[----:B------:R-:W0:Y:S02]  /*0230*/  @!P0 LDS R4, [R4] ;  /* 0x0000000004048984 */ /* 0x000e240000000800 */
[----:B0-----:R-:W-:-:S05]  /*0240*/  @!P0 FADD R6, R4, R5 ;  /* 0x0000000504068221 */ /* 0x001fca0000000000 */
[----:B------:R2:W-:Y:S01]  /*0250*/  @!P0 STS [R3], R6 ;  /* 0x0000000603008388 */ /* 0x0005e20000000800 */
[----:B------:R-:W-:Y:S01]  /*0260*/  BAR.SYNC.DEFER_BLOCKING 0x0 ;  /* 0x0000000000007b1d */ /* 0x000fe20000010000 */
[----:B------:R-:W-:-:S13]  /*0270*/  ISETP.GE.U32.AND P0, PT, R0, R7, PT ;  /* 0x000000070000720c */ /* 0x000fda0003f06070 */
[----:B--2---:R-:W-:Y:S05]  /*0280*/  @!P0 BRA `(.L_x_32) ;  /* 0xfffffffc00c88947 */ /* 0x004fea000383ffff */
.L_x_31:
[----:B------:R-:W-:Y:S05]  /*0290*/  @P2 EXIT ;  /* 0x000000000000294d */ /* 0x000fea0003800000 */
[----:B------:R-:W1:Y:S01]  /*02a0*/  S2UR UR5, SR_CgaCtaId ;  /* 0x00000000000579c3 */ /* 0x000e620000008800 */
[----:B------:R-:W-:Y:S01]  /*02b0*/  UMOV UR4, 0x400 ;  /* 0x0000040000047882 */ /* 0x000fe20000000000 */
[----:B0-----:R-:W-:-:S04]  /*02c0*/  I2FP.F32.S32 R3, UR6 ;  /* 0x0000000600037c45 */ /* 0x001fc80008201400 */
[----:B------:R-:W0:Y:S02]  /*02d0*/  MUFU.RCP R4, R3 ;  /* 0x0000000300047308 */ /* 0x000e240000001000 */
        /* <DEDUP_REMOVED lines=10> */
[----:B------:R-:W-:Y:S05]  /*0380*/  CALL.REL.NOINC `($__internal_3_$__cuda_sm3x_div_rn_noftz_f32_slowpath) ;  /* 0x0000000000147944 */ /* 0x000fea0003c00000 */
[----:B------:R-:W-:-:S07]  /*0390*/  IMAD.MOV.U32 R7, RZ, RZ, R0 ;  /* 0x000000ffff077224 */ /* 0x000fce00078e0000 */
.L_x_33:
[----:B------:R-:W0:Y:S02]  /*03a0*/  LDC.64 R4, c[0x0][0x388] ;  /* 0x0000e200ff047b82 */ /* 0x000e240000000a00 */
[----:B0-----:R-:W-:-:S05]  /*03b0*/  IMAD.WIDE.U32 R2, R2, 0x4, R4 ;  /* 0x0000000402027825 */ /* 0x001fca00078e0004 */
[----:B------:R-:W-:Y:S01]  /*03c0*/  STG.E desc[UR8][R2.64], R7 ;  /* 0x0000000702007986 */ /* 0x000fe2000c101908 */
[----:B------:R-:W-:Y:S05]  /*03d0*/  EXIT ;  /* 0x000000000000794d */ /* 0x000fea0003800000 */
        .weak           $__internal_3_$__cuda_sm3x_div_rn_noftz_f32_slowpath
        .type           $__internal_3_$__cuda_sm3x_div_rn_noftz_f32_slowpath,@function
        .size           $__internal_3_$__cuda_sm3x_div_rn_noftz_f32_slowpath,(.L_x_46 - $__internal_3_$__cuda_sm3x_div_rn_noftz_f32_slowpath)
$__internal_3_$__cuda_sm3x_div_rn_noftz_f32_slowpath:
[--C-:B------:R-:W-:Y:S01]  /*03e0*/  SHF.R.U32.HI R6, RZ, 0x17, R3.reuse ;  /* 0x00000017ff067819 */ /* 0x100fe20000011603 */
[--C-:B------:R-:W-:Y:S01]  /*03f0*/  IMAD.MOV.U32 R7, RZ, RZ, R0.reuse ;  /* 0x000000ffff077224 */ /* 0x100fe200078e0000 */
[----:B------:R-:W-:Y:S01]  /*0400*/  SHF.R.U32.HI R5, RZ, 0x17, R0 ;  /* 0x00000017ff057819 */ /* 0x000fe20000011600 */
[----:B------:R-:W-:Y:S01]  /*0410*/  IMAD.MOV.U32 R8, RZ, RZ, R3 ;  /* 0x000000ffff087224 */ /* 0x000fe200078e0003 */
[----:B------:R-:W-:Y:S02]  /*0420*/  LOP3.LUT R6, R6, 0xff, RZ, 0xc0, !PT ;  /* 0x000000ff06067812 */ /* 0x000fe400078ec0ff */
        /* <DEDUP_REMOVED lines=30> */
.L_x_34:
[----:B------:R-:W-:Y:S01]  /*0610*/  LEA R3, R6, 0xc0800000, 0x17 ;  /* 0xc080000006037811 */ /* 0x000fe200078eb8ff */
[----:B------:R-:W-:-:S04]  /*0620*/  VIADD R5, R5, 0xffffff81 ;  /* 0xffffff8105057836 */ /* 0x000fc80000000000 */
        /* <DEDUP_REMOVED lines=48> */
.L_x_40:
[----:B------:R-:W-:-:S04]  /*0930*/  LOP3.LUT R0, R0, 0x80000000, RZ, 0xc0, !PT ;  /* 0x8000000000007812 */ /* 0x000fc800078ec0ff */
[----:B------:R-:W-:Y:S01]  /*0940*/  LOP3.LUT R0, R0, 0x7f800000, RZ, 0xfc, !PT ;  /* 0x7f80000000007812 */ /* 0x000fe200078efcff */
[----:B------:R-:W-:Y:S06]  /*0950*/  BRA `(.L_x_41) ;  /* 0x0000000000287947 */ /* 0x000fec0003800000 */
.L_x_39:
[----:B------:R-:W-:Y:S01]  /*0960*/  IMAD R0, R6, 0x800000, R0 ;  /* 0x0080000006007824 */ /* 0x000fe200078e0200 */
[----:B------:R-:W-:Y:S06]  /*0970*/  BRA `(.L_x_41) ;  /* 0x0000000000207947 */ /* 0x000fec0003800000 */
.L_x_38:
[----:B------:R-:W-:-:S04]  /*0980*/  LOP3.LUT R0, R8, 0x80000000, R7, 0x48, !PT ;  /* 0x8000000008007812 */ /* 0x000fc800078e4807 */
[----:B------:R-:W-:Y:S01]  /*0990*/  LOP3.LUT R0, R0, 0x7f800000, RZ, 0xfc, !PT ;  /* 0x7f80000000007812 */ /* 0x000fe200078efcff */
[----:B------:R-:W-:Y:S06]  /*09a0*/  BRA `(.L_x_41) ;  /* 0x0000000000147947 */ /* 0x000fec0003800000 */
.L_x_37:
[----:B------:R-:W-:Y:S01]  /*09b0*/  LOP3.LUT R0, R8, 0x80000000, R7, 0x48, !PT ;  /* 0x8000000008007812 */ /* 0x000fe200078e4807 */
[----:B------:R-:W-:Y:S06]  /*09c0*/  BRA `(.L_x_41) ;  /* 0x00000000000c7947 */ /* 0x000fec0003800000 */
.L_x_36:
[----:B------:R-:W0:Y:S01]  /*09d0*/  MUFU.RSQ R0, -QNAN ;  /* 0xffc0000000007908 */ /* 0x000e220000001400 */
[----:B------:R-:W-:Y:S05]  /*09e0*/  BRA `(.L_x_41) ;  /* 0x0000000000047947 */ /* 0x000fea0003800000 */
.L_x_35:
[----:B------:R-:W-:-:S07]  /*09f0*/  FADD.FTZ R0, R0, R3 ;  /* 0x0000000300007221 */ /* 0x000fce0000010000 */
.L_x_41:
[----:B------:R-:W-:-:S04]  /*0a00*/  IMAD.MOV.U32 R5, RZ, RZ, 0x0 ;  /* 0x00000000ff057424 */ /* 0x000fc800078e00ff */
[----:B0-----:R-:W-:Y:S05]  /*0a10*/  RET.REL.NODEC R4 `(_Z10matrixMeanPfS_i) ;  /* 0xfffffff404787950 */ /* 0x001fea0003c3ffff */
.L_x_42:
        /* <DEDUP_REMOVED lines=14> */
.L_x_46:


//--------------------- .nv.shared._Z10matrixNormPfS_S_S_i --------------------------
	.section	.nv.shared._Z10matrixNormPfS_S_S_i,"aw",@nobits
	.sectionflags	@""
	.align	16
	.zero		1024


//--------------------- .nv.shared.reserved.0     --------------------------
	.section	.nv.shared.reserved.0,"aw",@nobits
	.weak		__nv_reservedSMEM_offset_0_alias
	.size		__nv_reservedSMEM_offset_0_alias, 0, 64
	.other		__nv_reservedSMEM_offset_0_alias,@"STO_CUDA_RESERVED_SHARED STV_DEFAULT"
__nv_reservedSMEM_offset_0_alias:
	.zero		0
	.zero		64


//--------------------- .nv.shared._Z8matrixSDPfS_S_i --------------------------
	.section	.nv.shared._Z8matrixSDPfS_S_i,"aw",@nobits
	.sectionflags	@""
	.align	16
	.zero		1024


//--------------------- .nv.shared._Z10matrixMeanPfS_i --------------------------
	.section	.nv.shared._Z10matrixMeanPfS_i,"aw",@nobits
	.sectionflags	@""
	.align	16
	.zero		1024


//--------------------- .nv.constant0._Z10matrixNormPfS_S_S_i --------------------------
	.section	.nv.constant0._Z10matrixNormPfS_S_S_i,"a",@progbits
	.sectionflags	@""
	.align	4
.nv.constant0._Z10matrixNormPfS_S_S_i:
	.zero		932


//--------------------- .nv.constant0._Z8matrixSDPfS_S_i --------------------------
	.section	.nv.constant0._Z8matrixSDPfS_S_i,"a",@progbits
	.sectionflags	@""
	.align	4
.nv.constant0._Z8matrixSDPfS_S_i:
	.zero		924


//--------------------- .nv.constant0._Z10matrixMeanPfS_i --------------------------
	.section	.nv.constant0._Z10matrixMeanPfS_i,"a",@progbits
	.sectionflags	@""
	.align	4
.nv.constant0._Z10matrixMeanPfS_i:
	.zero		916


//--------------------- SYMBOLS --------------------------

	.type		.nv.reservedSmem.offset0,@object
	.size		.nv.reservedSmem.offset0,0x4
	.type		.nv.reservedSmem.cap,@object
	.size		.nv.reservedSmem.cap,0x4
